//
// Generated by NVIDIA NVVM Compiler
//
// Compiler Build ID: CL-36424714
// Cuda compilation tools, release 13.0, V13.0.88
// Based on NVVM 20.0.0
//

.version 9.0
.target sm_100
.address_size 64

	// .globl	_Z10ReceiveFunPdPKdS1_S1_S1_S1_xPKxS3_S3_xxx

.visible .entry _Z10ReceiveFunPdPKdS1_S1_S1_S1_xPKxS3_S3_xxx(
	.param .u64 .ptr .align 1 _Z10ReceiveFunPdPKdS1_S1_S1_S1_xPKxS3_S3_xxx_param_0,
	.param .u64 .ptr .align 1 _Z10ReceiveFunPdPKdS1_S1_S1_S1_xPKxS3_S3_xxx_param_1,
	.param .u64 .ptr .align 1 _Z10ReceiveFunPdPKdS1_S1_S1_S1_xPKxS3_S3_xxx_param_2,
	.param .u64 .ptr .align 1 _Z10ReceiveFunPdPKdS1_S1_S1_S1_xPKxS3_S3_xxx_param_3,
	.param .u64 .ptr .align 1 _Z10ReceiveFunPdPKdS1_S1_S1_S1_xPKxS3_S3_xxx_param_4,
	.param .u64 .ptr .align 1 _Z10ReceiveFunPdPKdS1_S1_S1_S1_xPKxS3_S3_xxx_param_5,
	.param .u64 _Z10ReceiveFunPdPKdS1_S1_S1_S1_xPKxS3_S3_xxx_param_6,
	.param .u64 .ptr .align 1 _Z10ReceiveFunPdPKdS1_S1_S1_S1_xPKxS3_S3_xxx_param_7,
	.param .u64 .ptr .align 1 _Z10ReceiveFunPdPKdS1_S1_S1_S1_xPKxS3_S3_xxx_param_8,
	.param .u64 .ptr .align 1 _Z10ReceiveFunPdPKdS1_S1_S1_S1_xPKxS3_S3_xxx_param_9,
	.param .u64 _Z10ReceiveFunPdPKdS1_S1_S1_S1_xPKxS3_S3_xxx_param_10,
	.param .u64 _Z10ReceiveFunPdPKdS1_S1_S1_S1_xPKxS3_S3_xxx_param_11,
	.param .u64 _Z10ReceiveFunPdPKdS1_S1_S1_S1_xPKxS3_S3_xxx_param_12
)
{
	.reg .pred 	%p<53>;
	.reg .b32 	%r<12>;
	.reg .b64 	%rd<521>;
	.reg .b64 	%fd<76>;

	ld.param.u64 	%rd135, [_Z10ReceiveFunPdPKdS1_S1_S1_S1_xPKxS3_S3_xxx_param_0];
	ld.param.u64 	%rd136, [_Z10ReceiveFunPdPKdS1_S1_S1_S1_xPKxS3_S3_xxx_param_1];
	ld.param.u64 	%rd137, [_Z10ReceiveFunPdPKdS1_S1_S1_S1_xPKxS3_S3_xxx_param_2];
	ld.param.u64 	%rd138, [_Z10ReceiveFunPdPKdS1_S1_S1_S1_xPKxS3_S3_xxx_param_3];
	ld.param.u64 	%rd139, [_Z10ReceiveFunPdPKdS1_S1_S1_S1_xPKxS3_S3_xxx_param_4];
	ld.param.u64 	%rd140, [_Z10ReceiveFunPdPKdS1_S1_S1_S1_xPKxS3_S3_xxx_param_5];
	ld.param.u64 	%rd129, [_Z10ReceiveFunPdPKdS1_S1_S1_S1_xPKxS3_S3_xxx_param_6];
	ld.param.u64 	%rd130, [_Z10ReceiveFunPdPKdS1_S1_S1_S1_xPKxS3_S3_xxx_param_7];
	ld.param.u64 	%rd132, [_Z10ReceiveFunPdPKdS1_S1_S1_S1_xPKxS3_S3_xxx_param_9];
	ld.param.u64 	%rd141, [_Z10ReceiveFunPdPKdS1_S1_S1_S1_xPKxS3_S3_xxx_param_10];
	ld.param.u64 	%rd133, [_Z10ReceiveFunPdPKdS1_S1_S1_S1_xPKxS3_S3_xxx_param_11];
	ld.param.u64 	%rd134, [_Z10ReceiveFunPdPKdS1_S1_S1_S1_xPKxS3_S3_xxx_param_12];
	cvta.to.global.u64 	%rd1, %rd136;
	cvta.to.global.u64 	%rd2, %rd137;
	cvta.to.global.u64 	%rd3, %rd138;
	cvta.to.global.u64 	%rd4, %rd139;
	cvta.to.global.u64 	%rd5, %rd135;
	cvta.to.global.u64 	%rd6, %rd140;
	mov.u32 	%r2, %ctaid.x;
	mov.u32 	%r3, %ntid.x;
	mov.u32 	%r4, %tid.x;
	mad.lo.s32 	%r5, %r2, %r3, %r4;
	cvt.s64.s32 	%rd7, %r5;
	setp.le.s64 	%p1, %rd141, %rd7;
	@%p1 bra 	$L__BB0_67;
	ld.param.u64 	%rd490, [_Z10ReceiveFunPdPKdS1_S1_S1_S1_xPKxS3_S3_xxx_param_8];
	cvta.to.global.u64 	%rd143, %rd130;
	cvta.to.global.u64 	%rd144, %rd490;
	cvta.to.global.u64 	%rd145, %rd132;
	shl.b64 	%rd146, %rd7, 3;
	add.s64 	%rd147, %rd143, %rd146;
	ld.global.u64 	%rd148, [%rd147];
	add.s64 	%rd8, %rd134, 2;
	add.s64 	%rd149, %rd144, %rd146;
	ld.global.u64 	%rd150, [%rd149];
	cvt.u32.u64 	%r6, %rd148;
	mov.b64 	%rd151, -1;
	cvt.u32.u64 	%r7, %rd151;
	add.s32 	%r8, %r6, %r7;
	cvt.u32.u64 	%r9, %rd150;
	cvt.u32.u64 	%r10, %rd8;
	mad.lo.s32 	%r11, %r8, %r10, %r9;
	add.s32 	%r1, %r11, -1;
	add.s64 	%rd152, %rd145, %rd146;
	ld.global.u64 	%rd142, [%rd152];
	setp.gt.s64 	%p2, %rd142, 1;
	@%p2 bra 	$L__BB0_16;
	setp.eq.s64 	%p6, %rd142, 0;
	@%p6 bra 	$L__BB0_55;
	setp.eq.s64 	%p7, %rd142, 1;
	@%p7 bra 	$L__BB0_4;
	bra.uni 	$L__BB0_67;
$L__BB0_4:
	setp.lt.s64 	%p35, %rd129, 1;
	@%p35 bra 	$L__BB0_67;
	add.s64 	%rd356, %rd133, 2;
	mul.lo.s64 	%rd45, %rd8, %rd356;
	cvt.s64.s32 	%rd46, %r1;
	mul.lo.s64 	%rd47, %rd129, %rd7;
	add.s64 	%rd357, %rd129, -1;
	and.b64  	%rd48, %rd129, 7;
	setp.lt.u64 	%p36, %rd357, 7;
	mov.b64 	%rd509, 0;
	@%p36 bra 	$L__BB0_8;
	and.b64  	%rd509, %rd129, 9223372036854775800;
	shl.b64 	%rd358, %rd46, 3;
	add.s64 	%rd495, %rd2, %rd358;
	mul.lo.s64 	%rd51, %rd45, 48;
	mul.lo.s64 	%rd52, %rd45, 40;
	shl.b64 	%rd53, %rd45, 5;
	mul.lo.s64 	%rd54, %rd45, 24;
	shl.b64 	%rd55, %rd45, 4;
	shl.b64 	%rd359, %rd47, 3;
	add.s64 	%rd360, %rd359, %rd5;
	add.s64 	%rd494, %rd360, 32;
	mov.u64 	%rd496, %rd509;
$L__BB0_7:
	.pragma "nounroll";
	ld.global.f64 	%fd46, [%rd495];
	st.global.f64 	[%rd494+-32], %fd46;
	shl.b64 	%rd361, %rd45, 3;
	add.s64 	%rd362, %rd495, %rd361;
	ld.global.f64 	%fd47, [%rd362];
	st.global.f64 	[%rd494+-24], %fd47;
	add.s64 	%rd363, %rd495, %rd55;
	ld.global.f64 	%fd48, [%rd363];
	st.global.f64 	[%rd494+-16], %fd48;
	add.s64 	%rd364, %rd495, %rd54;
	ld.global.f64 	%fd49, [%rd364];
	st.global.f64 	[%rd494+-8], %fd49;
	add.s64 	%rd365, %rd495, %rd53;
	ld.global.f64 	%fd50, [%rd365];
	st.global.f64 	[%rd494], %fd50;
	add.s64 	%rd366, %rd495, %rd52;
	ld.global.f64 	%fd51, [%rd366];
	st.global.f64 	[%rd494+8], %fd51;
	add.s64 	%rd367, %rd495, %rd51;
	ld.global.f64 	%fd52, [%rd367];
	st.global.f64 	[%rd494+16], %fd52;
	mad.lo.s64 	%rd368, %rd45, 56, %rd495;
	ld.global.f64 	%fd53, [%rd368];
	st.global.f64 	[%rd494+24], %fd53;
	add.s64 	%rd496, %rd496, -8;
	shl.b64 	%rd369, %rd45, 6;
	add.s64 	%rd495, %rd495, %rd369;
	add.s64 	%rd494, %rd494, 64;
	setp.eq.s64 	%p37, %rd496, 0;
	@%p37 bra 	$L__BB0_8;
	bra.uni 	$L__BB0_7;
$L__BB0_8:
	setp.eq.s64 	%p38, %rd48, 0;
	@%p38 bra 	$L__BB0_67;
	and.b64  	%rd106, %rd129, 3;
	setp.lt.u64 	%p39, %rd48, 4;
	@%p39 bra 	$L__BB0_11;
	mad.lo.s64 	%rd370, %rd45, %rd509, %rd46;
	shl.b64 	%rd371, %rd370, 3;
	add.s64 	%rd372, %rd2, %rd371;
	ld.global.f64 	%fd54, [%rd372];
	add.s64 	%rd373, %rd509, %rd47;
	shl.b64 	%rd374, %rd373, 3;
	add.s64 	%rd375, %rd5, %rd374;
	st.global.f64 	[%rd375], %fd54;
	add.s64 	%rd376, %rd509, 1;
	and.b64  	%rd377, %rd376, 4294967295;
	mad.lo.s64 	%rd378, %rd45, %rd377, %rd46;
	shl.b64 	%rd379, %rd378, 3;
	add.s64 	%rd380, %rd2, %rd379;
	ld.global.f64 	%fd55, [%rd380];
	add.s64 	%rd381, %rd377, %rd47;
	shl.b64 	%rd382, %rd381, 3;
	add.s64 	%rd383, %rd5, %rd382;
	st.global.f64 	[%rd383], %fd55;
	add.s64 	%rd384, %rd509, 2;
	and.b64  	%rd385, %rd384, 4294967295;
	mad.lo.s64 	%rd386, %rd45, %rd385, %rd46;
	shl.b64 	%rd387, %rd386, 3;
	add.s64 	%rd388, %rd2, %rd387;
	ld.global.f64 	%fd56, [%rd388];
	add.s64 	%rd389, %rd385, %rd47;
	shl.b64 	%rd390, %rd389, 3;
	add.s64 	%rd391, %rd5, %rd390;
	st.global.f64 	[%rd391], %fd56;
	add.s64 	%rd392, %rd509, 3;
	and.b64  	%rd393, %rd392, 4294967295;
	mad.lo.s64 	%rd394, %rd45, %rd393, %rd46;
	shl.b64 	%rd395, %rd394, 3;
	add.s64 	%rd396, %rd2, %rd395;
	ld.global.f64 	%fd57, [%rd396];
	add.s64 	%rd397, %rd393, %rd47;
	shl.b64 	%rd398, %rd397, 3;
	add.s64 	%rd399, %rd5, %rd398;
	st.global.f64 	[%rd399], %fd57;
	add.s64 	%rd400, %rd509, 4;
	and.b64  	%rd509, %rd400, 4294967295;
$L__BB0_11:
	setp.eq.s64 	%p40, %rd106, 0;
	@%p40 bra 	$L__BB0_67;
	setp.eq.s64 	%p41, %rd106, 1;
	@%p41 bra 	$L__BB0_14;
	mad.lo.s64 	%rd401, %rd45, %rd509, %rd46;
	shl.b64 	%rd402, %rd401, 3;
	add.s64 	%rd403, %rd2, %rd402;
	ld.global.f64 	%fd58, [%rd403];
	add.s64 	%rd404, %rd509, %rd47;
	shl.b64 	%rd405, %rd404, 3;
	add.s64 	%rd406, %rd5, %rd405;
	st.global.f64 	[%rd406], %fd58;
	add.s64 	%rd407, %rd509, 1;
	and.b64  	%rd408, %rd407, 4294967295;
	mad.lo.s64 	%rd409, %rd45, %rd408, %rd46;
	shl.b64 	%rd410, %rd409, 3;
	add.s64 	%rd411, %rd2, %rd410;
	ld.global.f64 	%fd59, [%rd411];
	add.s64 	%rd412, %rd408, %rd47;
	shl.b64 	%rd413, %rd412, 3;
	add.s64 	%rd414, %rd5, %rd413;
	st.global.f64 	[%rd414], %fd59;
	add.s64 	%rd415, %rd509, 2;
	and.b64  	%rd509, %rd415, 4294967295;
$L__BB0_14:
	and.b64  	%rd416, %rd129, 1;
	setp.eq.b64 	%p42, %rd416, 1;
	not.pred 	%p43, %p42;
	@%p43 bra 	$L__BB0_67;
	mad.lo.s64 	%rd417, %rd45, %rd509, %rd46;
	shl.b64 	%rd418, %rd417, 3;
	add.s64 	%rd419, %rd2, %rd418;
	ld.global.f64 	%fd60, [%rd419];
	add.s64 	%rd420, %rd509, %rd47;
	shl.b64 	%rd421, %rd420, 3;
	add.s64 	%rd422, %rd5, %rd421;
	st.global.f64 	[%rd422], %fd60;
	bra.uni 	$L__BB0_67;
$L__BB0_16:
	setp.eq.s64 	%p3, %rd142, 2;
	@%p3 bra 	$L__BB0_43;
	setp.eq.s64 	%p4, %rd142, 3;
	@%p4 bra 	$L__BB0_31;
	setp.ne.s64 	%p5, %rd142, 4;
	@%p5 bra 	$L__BB0_67;
	setp.lt.s64 	%p8, %rd129, 1;
	@%p8 bra 	$L__BB0_67;
	add.s64 	%rd154, %rd133, 2;
	mul.lo.s64 	%rd9, %rd8, %rd154;
	cvt.s64.s32 	%rd10, %r1;
	mul.lo.s64 	%rd11, %rd129, %rd7;
	and.b64  	%rd12, %rd129, 7;
	setp.lt.u64 	%p9, %rd129, 8;
	mov.b64 	%rd518, 0;
	@%p9 bra 	$L__BB0_23;
	and.b64  	%rd518, %rd129, 9223372036854775800;
	shl.b64 	%rd155, %rd10, 3;
	add.s64 	%rd504, %rd6, %rd155;
	mul.lo.s64 	%rd15, %rd9, 56;
	mul.lo.s64 	%rd16, %rd9, 40;
	mul.lo.s64 	%rd17, %rd9, 24;
	shl.b64 	%rd18, %rd9, 4;
	shl.b64 	%rd156, %rd11, 3;
	add.s64 	%rd157, %rd156, %rd5;
	add.s64 	%rd503, %rd157, 32;
	shl.b64 	%rd20, %rd9, 3;
	mov.u64 	%rd505, %rd518;
$L__BB0_22:
	.pragma "nounroll";
	ld.global.f64 	%fd1, [%rd504];
	st.global.f64 	[%rd503+-32], %fd1;
	add.s64 	%rd158, %rd504, %rd20;
	ld.global.f64 	%fd2, [%rd158];
	st.global.f64 	[%rd503+-24], %fd2;
	add.s64 	%rd159, %rd504, %rd18;
	ld.global.f64 	%fd3, [%rd159];
	st.global.f64 	[%rd503+-16], %fd3;
	add.s64 	%rd160, %rd504, %rd17;
	ld.global.f64 	%fd4, [%rd160];
	st.global.f64 	[%rd503+-8], %fd4;
	shl.b64 	%rd161, %rd9, 5;
	add.s64 	%rd162, %rd504, %rd161;
	ld.global.f64 	%fd5, [%rd162];
	st.global.f64 	[%rd503], %fd5;
	add.s64 	%rd163, %rd504, %rd16;
	ld.global.f64 	%fd6, [%rd163];
	st.global.f64 	[%rd503+8], %fd6;
	mad.lo.s64 	%rd164, %rd9, 48, %rd504;
	ld.global.f64 	%fd7, [%rd164];
	st.global.f64 	[%rd503+16], %fd7;
	add.s64 	%rd165, %rd504, %rd15;
	ld.global.f64 	%fd8, [%rd165];
	st.global.f64 	[%rd503+24], %fd8;
	add.s64 	%rd505, %rd505, -8;
	shl.b64 	%rd166, %rd9, 6;
	add.s64 	%rd504, %rd504, %rd166;
	add.s64 	%rd503, %rd503, 64;
	setp.eq.s64 	%p10, %rd505, 0;
	@%p10 bra 	$L__BB0_23;
	bra.uni 	$L__BB0_22;
$L__BB0_23:
	setp.eq.s64 	%p11, %rd12, 0;
	@%p11 bra 	$L__BB0_67;
	and.b64  	%rd124, %rd129, 3;
	setp.lt.u64 	%p12, %rd12, 4;
	@%p12 bra 	$L__BB0_26;
	mad.lo.s64 	%rd167, %rd9, %rd518, %rd10;
	shl.b64 	%rd168, %rd167, 3;
	add.s64 	%rd169, %rd6, %rd168;
	ld.global.f64 	%fd9, [%rd169];
	add.s64 	%rd170, %rd518, %rd11;
	shl.b64 	%rd171, %rd170, 3;
	add.s64 	%rd172, %rd5, %rd171;
	st.global.f64 	[%rd172], %fd9;
	add.s64 	%rd173, %rd518, 1;
	and.b64  	%rd174, %rd173, 4294967295;
	mad.lo.s64 	%rd175, %rd9, %rd174, %rd10;
	shl.b64 	%rd176, %rd175, 3;
	add.s64 	%rd177, %rd6, %rd176;
	ld.global.f64 	%fd10, [%rd177];
	add.s64 	%rd178, %rd174, %rd11;
	shl.b64 	%rd179, %rd178, 3;
	add.s64 	%rd180, %rd5, %rd179;
	st.global.f64 	[%rd180], %fd10;
	add.s64 	%rd181, %rd518, 2;
	and.b64  	%rd182, %rd181, 4294967295;
	mad.lo.s64 	%rd183, %rd9, %rd182, %rd10;
	shl.b64 	%rd184, %rd183, 3;
	add.s64 	%rd185, %rd6, %rd184;
	ld.global.f64 	%fd11, [%rd185];
	add.s64 	%rd186, %rd182, %rd11;
	shl.b64 	%rd187, %rd186, 3;
	add.s64 	%rd188, %rd5, %rd187;
	st.global.f64 	[%rd188], %fd11;
	add.s64 	%rd189, %rd518, 3;
	and.b64  	%rd190, %rd189, 4294967295;
	mad.lo.s64 	%rd191, %rd9, %rd190, %rd10;
	shl.b64 	%rd192, %rd191, 3;
	add.s64 	%rd193, %rd6, %rd192;
	ld.global.f64 	%fd12, [%rd193];
	add.s64 	%rd194, %rd190, %rd11;
	shl.b64 	%rd195, %rd194, 3;
	add.s64 	%rd196, %rd5, %rd195;
	st.global.f64 	[%rd196], %fd12;
	add.s64 	%rd197, %rd518, 4;
	and.b64  	%rd518, %rd197, 4294967295;
$L__BB0_26:
	setp.eq.s64 	%p13, %rd124, 0;
	@%p13 bra 	$L__BB0_67;
	setp.eq.s64 	%p14, %rd124, 1;
	@%p14 bra 	$L__BB0_29;
	mad.lo.s64 	%rd198, %rd9, %rd518, %rd10;
	shl.b64 	%rd199, %rd198, 3;
	add.s64 	%rd200, %rd6, %rd199;
	ld.global.f64 	%fd13, [%rd200];
	add.s64 	%rd201, %rd518, %rd11;
	shl.b64 	%rd202, %rd201, 3;
	add.s64 	%rd203, %rd5, %rd202;
	st.global.f64 	[%rd203], %fd13;
	add.s64 	%rd204, %rd518, 1;
	and.b64  	%rd205, %rd204, 4294967295;
	mad.lo.s64 	%rd206, %rd9, %rd205, %rd10;
	shl.b64 	%rd207, %rd206, 3;
	add.s64 	%rd208, %rd6, %rd207;
	ld.global.f64 	%fd14, [%rd208];
	add.s64 	%rd209, %rd205, %rd11;
	shl.b64 	%rd210, %rd209, 3;
	add.s64 	%rd211, %rd5, %rd210;
	st.global.f64 	[%rd211], %fd14;
	add.s64 	%rd212, %rd518, 2;
	and.b64  	%rd518, %rd212, 4294967295;
$L__BB0_29:
	and.b64  	%rd213, %rd129, 1;
	setp.eq.b64 	%p15, %rd213, 1;
	not.pred 	%p16, %p15;
	@%p16 bra 	$L__BB0_67;
	mad.lo.s64 	%rd214, %rd9, %rd518, %rd10;
	shl.b64 	%rd215, %rd214, 3;
	add.s64 	%rd216, %rd6, %rd215;
	ld.global.f64 	%fd15, [%rd216];
	add.s64 	%rd217, %rd518, %rd11;
	shl.b64 	%rd218, %rd217, 3;
	add.s64 	%rd219, %rd5, %rd218;
	st.global.f64 	[%rd219], %fd15;
	bra.uni 	$L__BB0_67;
$L__BB0_31:
	setp.lt.s64 	%p17, %rd129, 1;
	@%p17 bra 	$L__BB0_67;
	add.s64 	%rd221, %rd133, 2;
	mul.lo.s64 	%rd21, %rd8, %rd221;
	cvt.s64.s32 	%rd22, %r1;
	mul.lo.s64 	%rd23, %rd129, %rd7;
	add.s64 	%rd222, %rd129, -1;
	and.b64  	%rd24, %rd129, 7;
	setp.lt.u64 	%p18, %rd222, 7;
	mov.b64 	%rd515, 0;
	@%p18 bra 	$L__BB0_35;
	and.b64  	%rd515, %rd129, 9223372036854775800;
	shl.b64 	%rd223, %rd22, 3;
	add.s64 	%rd501, %rd4, %rd223;
	shl.b64 	%rd27, %rd21, 6;
	mul.lo.s64 	%rd28, %rd21, 56;
	mul.lo.s64 	%rd29, %rd21, 40;
	shl.b64 	%rd30, %rd21, 5;
	mul.lo.s64 	%rd31, %rd21, 24;
	shl.b64 	%rd224, %rd23, 3;
	add.s64 	%rd225, %rd224, %rd5;
	add.s64 	%rd500, %rd225, 32;
	mov.u64 	%rd502, %rd515;
$L__BB0_34:
	.pragma "nounroll";
	ld.global.f64 	%fd16, [%rd501];
	st.global.f64 	[%rd500+-32], %fd16;
	shl.b64 	%rd226, %rd21, 3;
	add.s64 	%rd227, %rd501, %rd226;
	ld.global.f64 	%fd17, [%rd227];
	st.global.f64 	[%rd500+-24], %fd17;
	shl.b64 	%rd228, %rd21, 4;
	add.s64 	%rd229, %rd501, %rd228;
	ld.global.f64 	%fd18, [%rd229];
	st.global.f64 	[%rd500+-16], %fd18;
	add.s64 	%rd230, %rd501, %rd31;
	ld.global.f64 	%fd19, [%rd230];
	st.global.f64 	[%rd500+-8], %fd19;
	add.s64 	%rd231, %rd501, %rd30;
	ld.global.f64 	%fd20, [%rd231];
	st.global.f64 	[%rd500], %fd20;
	add.s64 	%rd232, %rd501, %rd29;
	ld.global.f64 	%fd21, [%rd232];
	st.global.f64 	[%rd500+8], %fd21;
	mad.lo.s64 	%rd233, %rd21, 48, %rd501;
	ld.global.f64 	%fd22, [%rd233];
	st.global.f64 	[%rd500+16], %fd22;
	add.s64 	%rd234, %rd501, %rd28;
	ld.global.f64 	%fd23, [%rd234];
	st.global.f64 	[%rd500+24], %fd23;
	add.s64 	%rd502, %rd502, -8;
	add.s64 	%rd501, %rd501, %rd27;
	add.s64 	%rd500, %rd500, 64;
	setp.eq.s64 	%p19, %rd502, 0;
	@%p19 bra 	$L__BB0_35;
	bra.uni 	$L__BB0_34;
$L__BB0_35:
	setp.eq.s64 	%p20, %rd24, 0;
	@%p20 bra 	$L__BB0_67;
	and.b64  	%rd118, %rd129, 3;
	setp.lt.u64 	%p21, %rd24, 4;
	@%p21 bra 	$L__BB0_38;
	mad.lo.s64 	%rd235, %rd21, %rd515, %rd22;
	shl.b64 	%rd236, %rd235, 3;
	add.s64 	%rd237, %rd4, %rd236;
	ld.global.f64 	%fd24, [%rd237];
	add.s64 	%rd238, %rd515, %rd23;
	shl.b64 	%rd239, %rd238, 3;
	add.s64 	%rd240, %rd5, %rd239;
	st.global.f64 	[%rd240], %fd24;
	add.s64 	%rd241, %rd515, 1;
	and.b64  	%rd242, %rd241, 4294967295;
	mad.lo.s64 	%rd243, %rd21, %rd242, %rd22;
	shl.b64 	%rd244, %rd243, 3;
	add.s64 	%rd245, %rd4, %rd244;
	ld.global.f64 	%fd25, [%rd245];
	add.s64 	%rd246, %rd242, %rd23;
	shl.b64 	%rd247, %rd246, 3;
	add.s64 	%rd248, %rd5, %rd247;
	st.global.f64 	[%rd248], %fd25;
	add.s64 	%rd249, %rd515, 2;
	and.b64  	%rd250, %rd249, 4294967295;
	mad.lo.s64 	%rd251, %rd21, %rd250, %rd22;
	shl.b64 	%rd252, %rd251, 3;
	add.s64 	%rd253, %rd4, %rd252;
	ld.global.f64 	%fd26, [%rd253];
	add.s64 	%rd254, %rd250, %rd23;
	shl.b64 	%rd255, %rd254, 3;
	add.s64 	%rd256, %rd5, %rd255;
	st.global.f64 	[%rd256], %fd26;
	add.s64 	%rd257, %rd515, 3;
	and.b64  	%rd258, %rd257, 4294967295;
	mad.lo.s64 	%rd259, %rd21, %rd258, %rd22;
	shl.b64 	%rd260, %rd259, 3;
	add.s64 	%rd261, %rd4, %rd260;
	ld.global.f64 	%fd27, [%rd261];
	add.s64 	%rd262, %rd258, %rd23;
	shl.b64 	%rd263, %rd262, 3;
	add.s64 	%rd264, %rd5, %rd263;
	st.global.f64 	[%rd264], %fd27;
	add.s64 	%rd265, %rd515, 4;
	and.b64  	%rd515, %rd265, 4294967295;
$L__BB0_38:
	setp.eq.s64 	%p22, %rd118, 0;
	@%p22 bra 	$L__BB0_67;
	setp.eq.s64 	%p23, %rd118, 1;
	@%p23 bra 	$L__BB0_41;
	mad.lo.s64 	%rd266, %rd21, %rd515, %rd22;
	shl.b64 	%rd267, %rd266, 3;
	add.s64 	%rd268, %rd4, %rd267;
	ld.global.f64 	%fd28, [%rd268];
	add.s64 	%rd269, %rd515, %rd23;
	shl.b64 	%rd270, %rd269, 3;
	add.s64 	%rd271, %rd5, %rd270;
	st.global.f64 	[%rd271], %fd28;
	add.s64 	%rd272, %rd515, 1;
	and.b64  	%rd273, %rd272, 4294967295;
	mad.lo.s64 	%rd274, %rd21, %rd273, %rd22;
	shl.b64 	%rd275, %rd274, 3;
	add.s64 	%rd276, %rd4, %rd275;
	ld.global.f64 	%fd29, [%rd276];
	add.s64 	%rd277, %rd273, %rd23;
	shl.b64 	%rd278, %rd277, 3;
	add.s64 	%rd279, %rd5, %rd278;
	st.global.f64 	[%rd279], %fd29;
	add.s64 	%rd280, %rd515, 2;
	and.b64  	%rd515, %rd280, 4294967295;
$L__BB0_41:
	and.b64  	%rd281, %rd129, 1;
	setp.eq.b64 	%p24, %rd281, 1;
	not.pred 	%p25, %p24;
	@%p25 bra 	$L__BB0_67;
	mad.lo.s64 	%rd282, %rd21, %rd515, %rd22;
	shl.b64 	%rd283, %rd282, 3;
	add.s64 	%rd284, %rd4, %rd283;
	ld.global.f64 	%fd30, [%rd284];
	add.s64 	%rd285, %rd515, %rd23;
	shl.b64 	%rd286, %rd285, 3;
	add.s64 	%rd287, %rd5, %rd286;
	st.global.f64 	[%rd287], %fd30;
	bra.uni 	$L__BB0_67;
$L__BB0_43:
	setp.lt.s64 	%p26, %rd129, 1;
	@%p26 bra 	$L__BB0_67;
	add.s64 	%rd289, %rd133, 2;
	mul.lo.s64 	%rd33, %rd8, %rd289;
	cvt.s64.s32 	%rd34, %r1;
	mul.lo.s64 	%rd35, %rd129, %rd7;
	add.s64 	%rd290, %rd129, -1;
	and.b64  	%rd36, %rd129, 7;
	setp.lt.u64 	%p27, %rd290, 7;
	mov.b64 	%rd512, 0;
	@%p27 bra 	$L__BB0_47;
	and.b64  	%rd512, %rd129, 9223372036854775800;
	shl.b64 	%rd291, %rd34, 3;
	add.s64 	%rd498, %rd3, %rd291;
	mul.lo.s64 	%rd39, %rd33, 48;
	shl.b64 	%rd40, %rd33, 5;
	mul.lo.s64 	%rd41, %rd33, 24;
	shl.b64 	%rd42, %rd33, 4;
	shl.b64 	%rd292, %rd35, 3;
	add.s64 	%rd293, %rd292, %rd5;
	add.s64 	%rd497, %rd293, 32;
	shl.b64 	%rd44, %rd33, 3;
	mov.u64 	%rd499, %rd512;
$L__BB0_46:
	.pragma "nounroll";
	ld.global.f64 	%fd31, [%rd498];
	st.global.f64 	[%rd497+-32], %fd31;
	add.s64 	%rd294, %rd498, %rd44;
	ld.global.f64 	%fd32, [%rd294];
	st.global.f64 	[%rd497+-24], %fd32;
	add.s64 	%rd295, %rd498, %rd42;
	ld.global.f64 	%fd33, [%rd295];
	st.global.f64 	[%rd497+-16], %fd33;
	add.s64 	%rd296, %rd498, %rd41;
	ld.global.f64 	%fd34, [%rd296];
	st.global.f64 	[%rd497+-8], %fd34;
	add.s64 	%rd297, %rd498, %rd40;
	ld.global.f64 	%fd35, [%rd297];
	st.global.f64 	[%rd497], %fd35;
	mad.lo.s64 	%rd298, %rd33, 40, %rd498;
	ld.global.f64 	%fd36, [%rd298];
	st.global.f64 	[%rd497+8], %fd36;
	add.s64 	%rd299, %rd498, %rd39;
	ld.global.f64 	%fd37, [%rd299];
	st.global.f64 	[%rd497+16], %fd37;
	mad.lo.s64 	%rd300, %rd33, 56, %rd498;
	ld.global.f64 	%fd38, [%rd300];
	st.global.f64 	[%rd497+24], %fd38;
	add.s64 	%rd499, %rd499, -8;
	shl.b64 	%rd301, %rd33, 6;
	add.s64 	%rd498, %rd498, %rd301;
	add.s64 	%rd497, %rd497, 64;
	setp.eq.s64 	%p28, %rd499, 0;
	@%p28 bra 	$L__BB0_47;
	bra.uni 	$L__BB0_46;
$L__BB0_47:
	setp.eq.s64 	%p29, %rd36, 0;
	@%p29 bra 	$L__BB0_67;
	and.b64  	%rd112, %rd129, 3;
	setp.lt.u64 	%p30, %rd36, 4;
	@%p30 bra 	$L__BB0_50;
	mad.lo.s64 	%rd302, %rd33, %rd512, %rd34;
	shl.b64 	%rd303, %rd302, 3;
	add.s64 	%rd304, %rd3, %rd303;
	ld.global.f64 	%fd39, [%rd304];
	add.s64 	%rd305, %rd512, %rd35;
	shl.b64 	%rd306, %rd305, 3;
	add.s64 	%rd307, %rd5, %rd306;
	st.global.f64 	[%rd307], %fd39;
	add.s64 	%rd308, %rd512, 1;
	and.b64  	%rd309, %rd308, 4294967295;
	mad.lo.s64 	%rd310, %rd33, %rd309, %rd34;
	shl.b64 	%rd311, %rd310, 3;
	add.s64 	%rd312, %rd3, %rd311;
	ld.global.f64 	%fd40, [%rd312];
	add.s64 	%rd313, %rd309, %rd35;
	shl.b64 	%rd314, %rd313, 3;
	add.s64 	%rd315, %rd5, %rd314;
	st.global.f64 	[%rd315], %fd40;
	add.s64 	%rd316, %rd512, 2;
	and.b64  	%rd317, %rd316, 4294967295;
	mad.lo.s64 	%rd318, %rd33, %rd317, %rd34;
	shl.b64 	%rd319, %rd318, 3;
	add.s64 	%rd320, %rd3, %rd319;
	ld.global.f64 	%fd41, [%rd320];
	add.s64 	%rd321, %rd317, %rd35;
	shl.b64 	%rd322, %rd321, 3;
	add.s64 	%rd323, %rd5, %rd322;
	st.global.f64 	[%rd323], %fd41;
	add.s64 	%rd324, %rd512, 3;
	and.b64  	%rd325, %rd324, 4294967295;
	mad.lo.s64 	%rd326, %rd33, %rd325, %rd34;
	shl.b64 	%rd327, %rd326, 3;
	add.s64 	%rd328, %rd3, %rd327;
	ld.global.f64 	%fd42, [%rd328];
	add.s64 	%rd329, %rd325, %rd35;
	shl.b64 	%rd330, %rd329, 3;
	add.s64 	%rd331, %rd5, %rd330;
	st.global.f64 	[%rd331], %fd42;
	add.s64 	%rd332, %rd512, 4;
	and.b64  	%rd512, %rd332, 4294967295;
$L__BB0_50:
	setp.eq.s64 	%p31, %rd112, 0;
	@%p31 bra 	$L__BB0_67;
	setp.eq.s64 	%p32, %rd112, 1;
	@%p32 bra 	$L__BB0_53;
	mad.lo.s64 	%rd333, %rd33, %rd512, %rd34;
	shl.b64 	%rd334, %rd333, 3;
	add.s64 	%rd335, %rd3, %rd334;
	ld.global.f64 	%fd43, [%rd335];
	add.s64 	%rd336, %rd512, %rd35;
	shl.b64 	%rd337, %rd336, 3;
	add.s64 	%rd338, %rd5, %rd337;
	st.global.f64 	[%rd338], %fd43;
	add.s64 	%rd339, %rd512, 1;
	and.b64  	%rd340, %rd339, 4294967295;
	mad.lo.s64 	%rd341, %rd33, %rd340, %rd34;
	shl.b64 	%rd342, %rd341, 3;
	add.s64 	%rd343, %rd3, %rd342;
	ld.global.f64 	%fd44, [%rd343];
	add.s64 	%rd344, %rd340, %rd35;
	shl.b64 	%rd345, %rd344, 3;
	add.s64 	%rd346, %rd5, %rd345;
	st.global.f64 	[%rd346], %fd44;
	add.s64 	%rd347, %rd512, 2;
	and.b64  	%rd512, %rd347, 4294967295;
$L__BB0_53:
	and.b64  	%rd348, %rd129, 1;
	setp.eq.b64 	%p33, %rd348, 1;
	not.pred 	%p34, %p33;
	@%p34 bra 	$L__BB0_67;
	mad.lo.s64 	%rd349, %rd33, %rd512, %rd34;
	shl.b64 	%rd350, %rd349, 3;
	add.s64 	%rd351, %rd3, %rd350;
	ld.global.f64 	%fd45, [%rd351];
	add.s64 	%rd352, %rd512, %rd35;
	shl.b64 	%rd353, %rd352, 3;
	add.s64 	%rd354, %rd5, %rd353;
	st.global.f64 	[%rd354], %fd45;
	bra.uni 	$L__BB0_67;
$L__BB0_55:
	setp.lt.s64 	%p44, %rd129, 1;
	@%p44 bra 	$L__BB0_67;
	add.s64 	%rd424, %rd133, 2;
	mul.lo.s64 	%rd57, %rd8, %rd424;
	cvt.s64.s32 	%rd58, %r1;
	mul.lo.s64 	%rd59, %rd129, %rd7;
	add.s64 	%rd425, %rd129, -1;
	and.b64  	%rd60, %rd129, 7;
	setp.lt.u64 	%p45, %rd425, 7;
	mov.b64 	%rd507, 0;
	@%p45 bra 	$L__BB0_59;
	and.b64  	%rd507, %rd129, 9223372036854775800;
	shl.b64 	%rd426, %rd58, 3;
	add.s64 	%rd492, %rd1, %rd426;
	shl.b64 	%rd63, %rd57, 6;
	mul.lo.s64 	%rd64, %rd57, 56;
	shl.b64 	%rd65, %rd57, 5;
	mul.lo.s64 	%rd66, %rd57, 24;
	shl.b64 	%rd67, %rd57, 4;
	shl.b64 	%rd427, %rd59, 3;
	add.s64 	%rd428, %rd427, %rd5;
	add.s64 	%rd491, %rd428, 32;
	mov.u64 	%rd493, %rd507;
$L__BB0_58:
	.pragma "nounroll";
	ld.global.f64 	%fd61, [%rd492];
	st.global.f64 	[%rd491+-32], %fd61;
	shl.b64 	%rd429, %rd57, 3;
	add.s64 	%rd430, %rd492, %rd429;
	ld.global.f64 	%fd62, [%rd430];
	st.global.f64 	[%rd491+-24], %fd62;
	add.s64 	%rd431, %rd492, %rd67;
	ld.global.f64 	%fd63, [%rd431];
	st.global.f64 	[%rd491+-16], %fd63;
	add.s64 	%rd432, %rd492, %rd66;
	ld.global.f64 	%fd64, [%rd432];
	st.global.f64 	[%rd491+-8], %fd64;
	add.s64 	%rd433, %rd492, %rd65;
	ld.global.f64 	%fd65, [%rd433];
	st.global.f64 	[%rd491], %fd65;
	mad.lo.s64 	%rd434, %rd57, 40, %rd492;
	ld.global.f64 	%fd66, [%rd434];
	st.global.f64 	[%rd491+8], %fd66;
	mad.lo.s64 	%rd435, %rd57, 48, %rd492;
	ld.global.f64 	%fd67, [%rd435];
	st.global.f64 	[%rd491+16], %fd67;
	add.s64 	%rd436, %rd492, %rd64;
	ld.global.f64 	%fd68, [%rd436];
	st.global.f64 	[%rd491+24], %fd68;
	add.s64 	%rd493, %rd493, -8;
	add.s64 	%rd492, %rd492, %rd63;
	add.s64 	%rd491, %rd491, 64;
	setp.eq.s64 	%p46, %rd493, 0;
	@%p46 bra 	$L__BB0_59;
	bra.uni 	$L__BB0_58;
$L__BB0_59:
	setp.eq.s64 	%p47, %rd60, 0;
	@%p47 bra 	$L__BB0_67;
	and.b64  	%rd100, %rd129, 3;
	setp.lt.u64 	%p48, %rd60, 4;
	@%p48 bra 	$L__BB0_62;
	mad.lo.s64 	%rd437, %rd57, %rd507, %rd58;
	shl.b64 	%rd438, %rd437, 3;
	add.s64 	%rd439, %rd1, %rd438;
	ld.global.f64 	%fd69, [%rd439];
	add.s64 	%rd440, %rd507, %rd59;
	shl.b64 	%rd441, %rd440, 3;
	add.s64 	%rd442, %rd5, %rd441;
	st.global.f64 	[%rd442], %fd69;
	add.s64 	%rd443, %rd507, 1;
	and.b64  	%rd444, %rd443, 4294967295;
	mad.lo.s64 	%rd445, %rd57, %rd444, %rd58;
	shl.b64 	%rd446, %rd445, 3;
	add.s64 	%rd447, %rd1, %rd446;
	ld.global.f64 	%fd70, [%rd447];
	add.s64 	%rd448, %rd444, %rd59;
	shl.b64 	%rd449, %rd448, 3;
	add.s64 	%rd450, %rd5, %rd449;
	st.global.f64 	[%rd450], %fd70;
	add.s64 	%rd451, %rd507, 2;
	and.b64  	%rd452, %rd451, 4294967295;
	mad.lo.s64 	%rd453, %rd57, %rd452, %rd58;
	shl.b64 	%rd454, %rd453, 3;
	add.s64 	%rd455, %rd1, %rd454;
	ld.global.f64 	%fd71, [%rd455];
	add.s64 	%rd456, %rd452, %rd59;
	shl.b64 	%rd457, %rd456, 3;
	add.s64 	%rd458, %rd5, %rd457;
	st.global.f64 	[%rd458], %fd71;
	add.s64 	%rd459, %rd507, 3;
	and.b64  	%rd460, %rd459, 4294967295;
	mad.lo.s64 	%rd461, %rd57, %rd460, %rd58;
	shl.b64 	%rd462, %rd461, 3;
	add.s64 	%rd463, %rd1, %rd462;
	ld.global.f64 	%fd72, [%rd463];
	add.s64 	%rd464, %rd460, %rd59;
	shl.b64 	%rd465, %rd464, 3;
	add.s64 	%rd466, %rd5, %rd465;
	st.global.f64 	[%rd466], %fd72;
	add.s64 	%rd467, %rd507, 4;
	and.b64  	%rd507, %rd467, 4294967295;
$L__BB0_62:
	setp.eq.s64 	%p49, %rd100, 0;
	@%p49 bra 	$L__BB0_67;
	setp.eq.s64 	%p50, %rd100, 1;
	@%p50 bra 	$L__BB0_65;
	mad.lo.s64 	%rd468, %rd57, %rd507, %rd58;
	shl.b64 	%rd469, %rd468, 3;
	add.s64 	%rd470, %rd1, %rd469;
	ld.global.f64 	%fd73, [%rd470];
	add.s64 	%rd471, %rd507, %rd59;
	shl.b64 	%rd472, %rd471, 3;
	add.s64 	%rd473, %rd5, %rd472;
	st.global.f64 	[%rd473], %fd73;
	add.s64 	%rd474, %rd507, 1;
	and.b64  	%rd475, %rd474, 4294967295;
	mad.lo.s64 	%rd476, %rd57, %rd475, %rd58;
	shl.b64 	%rd477, %rd476, 3;
	add.s64 	%rd478, %rd1, %rd477;
	ld.global.f64 	%fd74, [%rd478];
	add.s64 	%rd479, %rd475, %rd59;
	shl.b64 	%rd480, %rd479, 3;
	add.s64 	%rd481, %rd5, %rd480;
	st.global.f64 	[%rd481], %fd74;
	add.s64 	%rd482, %rd507, 2;
	and.b64  	%rd507, %rd482, 4294967295;
$L__BB0_65:
	and.b64  	%rd483, %rd129, 1;
	setp.eq.b64 	%p51, %rd483, 1;
	not.pred 	%p52, %p51;
	@%p52 bra 	$L__BB0_67;
	mad.lo.s64 	%rd484, %rd57, %rd507, %rd58;
	shl.b64 	%rd485, %rd484, 3;
	add.s64 	%rd486, %rd1, %rd485;
	ld.global.f64 	%fd75, [%rd486];
	add.s64 	%rd487, %rd507, %rd59;
	shl.b64 	%rd488, %rd487, 3;
	add.s64 	%rd489, %rd5, %rd488;
	st.global.f64 	[%rd489], %fd75;
$L__BB0_67:
	ret;

}
	// .globl	_Z4ZeroxPd
.visible .entry _Z4ZeroxPd(
	.param .u64 _Z4ZeroxPd_param_0,
	.param .u64 .ptr .align 1 _Z4ZeroxPd_param_1
)
{
	.reg .pred 	%p<2>;
	.reg .b32 	%r<5>;
	.reg .b64 	%rd<8>;

	ld.param.u64 	%rd3, [_Z4ZeroxPd_param_0];
	ld.param.u64 	%rd2, [_Z4ZeroxPd_param_1];
	mov.u32 	%r1, %ctaid.x;
	mov.u32 	%r2, %ntid.x;
	mov.u32 	%r3, %tid.x;
	mad.lo.s32 	%r4, %r1, %r2, %r3;
	cvt.s64.s32 	%rd1, %r4;
	setp.le.s64 	%p1, %rd3, %rd1;
	@%p1 bra 	$L__BB1_2;
	cvta.to.global.u64 	%rd4, %rd2;
	shl.b64 	%rd5, %rd1, 3;
	add.s64 	%rd6, %rd4, %rd5;
	mov.b64 	%rd7, 0;
	st.global.u64 	[%rd6], %rd7;
$L__BB1_2:
	ret;

}
	// .globl	_Z11ReceiveGradPdS_S_S_S_PKdxPKxS3_S3_xxx
.visible .entry _Z11ReceiveGradPdS_S_S_S_PKdxPKxS3_S3_xxx(
	.param .u64 .ptr .align 1 _Z11ReceiveGradPdS_S_S_S_PKdxPKxS3_S3_xxx_param_0,
	.param .u64 .ptr .align 1 _Z11ReceiveGradPdS_S_S_S_PKdxPKxS3_S3_xxx_param_1,
	.param .u64 .ptr .align 1 _Z11ReceiveGradPdS_S_S_S_PKdxPKxS3_S3_xxx_param_2,
	.param .u64 .ptr .align 1 _Z11ReceiveGradPdS_S_S_S_PKdxPKxS3_S3_xxx_param_3,
	.param .u64 .ptr .align 1 _Z11ReceiveGradPdS_S_S_S_PKdxPKxS3_S3_xxx_param_4,
	.param .u64 .ptr .align 1 _Z11ReceiveGradPdS_S_S_S_PKdxPKxS3_S3_xxx_param_5,
	.param .u64 _Z11ReceiveGradPdS_S_S_S_PKdxPKxS3_S3_xxx_param_6,
	.param .u64 .ptr .align 1 _Z11ReceiveGradPdS_S_S_S_PKdxPKxS3_S3_xxx_param_7,
	.param .u64 .ptr .align 1 _Z11ReceiveGradPdS_S_S_S_PKdxPKxS3_S3_xxx_param_8,
	.param .u64 .ptr .align 1 _Z11ReceiveGradPdS_S_S_S_PKdxPKxS3_S3_xxx_param_9,
	.param .u64 _Z11ReceiveGradPdS_S_S_S_PKdxPKxS3_S3_xxx_param_10,
	.param .u64 _Z11ReceiveGradPdS_S_S_S_PKdxPKxS3_S3_xxx_param_11,
	.param .u64 _Z11ReceiveGradPdS_S_S_S_PKdxPKxS3_S3_xxx_param_12
)
{
	.reg .pred 	%p<53>;
	.reg .b32 	%r<12>;
	.reg .b64 	%rd<515>;
	.reg .b64 	%fd<226>;

	ld.param.u64 	%rd125, [_Z11ReceiveGradPdS_S_S_S_PKdxPKxS3_S3_xxx_param_0];
	ld.param.u64 	%rd126, [_Z11ReceiveGradPdS_S_S_S_PKdxPKxS3_S3_xxx_param_1];
	ld.param.u64 	%rd127, [_Z11ReceiveGradPdS_S_S_S_PKdxPKxS3_S3_xxx_param_2];
	ld.param.u64 	%rd128, [_Z11ReceiveGradPdS_S_S_S_PKdxPKxS3_S3_xxx_param_3];
	ld.param.u64 	%rd129, [_Z11ReceiveGradPdS_S_S_S_PKdxPKxS3_S3_xxx_param_4];
	ld.param.u64 	%rd130, [_Z11ReceiveGradPdS_S_S_S_PKdxPKxS3_S3_xxx_param_5];
	ld.param.u64 	%rd119, [_Z11ReceiveGradPdS_S_S_S_PKdxPKxS3_S3_xxx_param_6];
	ld.param.u64 	%rd120, [_Z11ReceiveGradPdS_S_S_S_PKdxPKxS3_S3_xxx_param_7];
	ld.param.u64 	%rd122, [_Z11ReceiveGradPdS_S_S_S_PKdxPKxS3_S3_xxx_param_9];
	ld.param.u64 	%rd131, [_Z11ReceiveGradPdS_S_S_S_PKdxPKxS3_S3_xxx_param_10];
	ld.param.u64 	%rd123, [_Z11ReceiveGradPdS_S_S_S_PKdxPKxS3_S3_xxx_param_11];
	ld.param.u64 	%rd124, [_Z11ReceiveGradPdS_S_S_S_PKdxPKxS3_S3_xxx_param_12];
	cvta.to.global.u64 	%rd1, %rd125;
	cvta.to.global.u64 	%rd2, %rd126;
	cvta.to.global.u64 	%rd3, %rd127;
	cvta.to.global.u64 	%rd4, %rd128;
	cvta.to.global.u64 	%rd5, %rd129;
	cvta.to.global.u64 	%rd6, %rd130;
	mov.u32 	%r2, %ctaid.x;
	mov.u32 	%r3, %ntid.x;
	mov.u32 	%r4, %tid.x;
	mad.lo.s32 	%r5, %r2, %r3, %r4;
	cvt.s64.s32 	%rd7, %r5;
	setp.le.s64 	%p1, %rd131, %rd7;
	@%p1 bra 	$L__BB2_67;
	ld.param.u64 	%rd484, [_Z11ReceiveGradPdS_S_S_S_PKdxPKxS3_S3_xxx_param_8];
	cvta.to.global.u64 	%rd133, %rd120;
	cvta.to.global.u64 	%rd134, %rd484;
	cvta.to.global.u64 	%rd135, %rd122;
	shl.b64 	%rd136, %rd7, 3;
	add.s64 	%rd137, %rd133, %rd136;
	ld.global.u64 	%rd138, [%rd137];
	add.s64 	%rd8, %rd124, 2;
	add.s64 	%rd139, %rd134, %rd136;
	ld.global.u64 	%rd140, [%rd139];
	cvt.u32.u64 	%r6, %rd138;
	mov.b64 	%rd141, -1;
	cvt.u32.u64 	%r7, %rd141;
	add.s32 	%r8, %r6, %r7;
	cvt.u32.u64 	%r9, %rd140;
	cvt.u32.u64 	%r10, %rd8;
	mad.lo.s32 	%r11, %r8, %r10, %r9;
	add.s32 	%r1, %r11, -1;
	add.s64 	%rd142, %rd135, %rd136;
	ld.global.u64 	%rd132, [%rd142];
	setp.gt.s64 	%p2, %rd132, 1;
	@%p2 bra 	$L__BB2_16;
	setp.eq.s64 	%p6, %rd132, 0;
	@%p6 bra 	$L__BB2_55;
	setp.eq.s64 	%p7, %rd132, 1;
	@%p7 bra 	$L__BB2_4;
	bra.uni 	$L__BB2_67;
$L__BB2_4:
	setp.lt.s64 	%p35, %rd119, 1;
	@%p35 bra 	$L__BB2_67;
	mul.lo.s64 	%rd39, %rd119, %rd7;
	add.s64 	%rd349, %rd123, 2;
	mul.lo.s64 	%rd40, %rd8, %rd349;
	cvt.s64.s32 	%rd41, %r1;
	add.s64 	%rd350, %rd119, -1;
	and.b64  	%rd42, %rd119, 7;
	setp.lt.u64 	%p36, %rd350, 7;
	mov.b64 	%rd503, 0;
	@%p36 bra 	$L__BB2_8;
	and.b64  	%rd503, %rd119, 9223372036854775800;
	shl.b64 	%rd351, %rd41, 3;
	add.s64 	%rd489, %rd2, %rd351;
	mul.lo.s64 	%rd45, %rd40, 48;
	shl.b64 	%rd46, %rd40, 5;
	shl.b64 	%rd47, %rd40, 4;
	shl.b64 	%rd352, %rd39, 3;
	add.s64 	%rd353, %rd352, %rd6;
	add.s64 	%rd488, %rd353, 32;
	mov.u64 	%rd490, %rd503;
$L__BB2_7:
	.pragma "nounroll";
	ld.global.f64 	%fd136, [%rd488+-32];
	ld.global.f64 	%fd137, [%rd489];
	add.f64 	%fd138, %fd136, %fd137;
	st.global.f64 	[%rd489], %fd138;
	ld.global.f64 	%fd139, [%rd488+-24];
	shl.b64 	%rd354, %rd40, 3;
	add.s64 	%rd355, %rd489, %rd354;
	ld.global.f64 	%fd140, [%rd355];
	add.f64 	%fd141, %fd139, %fd140;
	st.global.f64 	[%rd355], %fd141;
	ld.global.f64 	%fd142, [%rd488+-16];
	add.s64 	%rd356, %rd489, %rd47;
	ld.global.f64 	%fd143, [%rd356];
	add.f64 	%fd144, %fd142, %fd143;
	st.global.f64 	[%rd356], %fd144;
	ld.global.f64 	%fd145, [%rd488+-8];
	mad.lo.s64 	%rd357, %rd40, 24, %rd489;
	ld.global.f64 	%fd146, [%rd357];
	add.f64 	%fd147, %fd145, %fd146;
	st.global.f64 	[%rd357], %fd147;
	ld.global.f64 	%fd148, [%rd488];
	add.s64 	%rd358, %rd489, %rd46;
	ld.global.f64 	%fd149, [%rd358];
	add.f64 	%fd150, %fd148, %fd149;
	st.global.f64 	[%rd358], %fd150;
	ld.global.f64 	%fd151, [%rd488+8];
	mad.lo.s64 	%rd359, %rd40, 40, %rd489;
	ld.global.f64 	%fd152, [%rd359];
	add.f64 	%fd153, %fd151, %fd152;
	st.global.f64 	[%rd359], %fd153;
	ld.global.f64 	%fd154, [%rd488+16];
	add.s64 	%rd360, %rd489, %rd45;
	ld.global.f64 	%fd155, [%rd360];
	add.f64 	%fd156, %fd154, %fd155;
	st.global.f64 	[%rd360], %fd156;
	ld.global.f64 	%fd157, [%rd488+24];
	mad.lo.s64 	%rd361, %rd40, 56, %rd489;
	ld.global.f64 	%fd158, [%rd361];
	add.f64 	%fd159, %fd157, %fd158;
	st.global.f64 	[%rd361], %fd159;
	add.s64 	%rd490, %rd490, -8;
	shl.b64 	%rd362, %rd40, 6;
	add.s64 	%rd489, %rd489, %rd362;
	add.s64 	%rd488, %rd488, 64;
	setp.eq.s64 	%p37, %rd490, 0;
	@%p37 bra 	$L__BB2_8;
	bra.uni 	$L__BB2_7;
$L__BB2_8:
	setp.eq.s64 	%p38, %rd42, 0;
	@%p38 bra 	$L__BB2_67;
	and.b64  	%rd96, %rd119, 3;
	setp.lt.u64 	%p39, %rd42, 4;
	@%p39 bra 	$L__BB2_11;
	add.s64 	%rd363, %rd503, %rd39;
	shl.b64 	%rd364, %rd363, 3;
	add.s64 	%rd365, %rd6, %rd364;
	ld.global.f64 	%fd160, [%rd365];
	mad.lo.s64 	%rd366, %rd40, %rd503, %rd41;
	shl.b64 	%rd367, %rd366, 3;
	add.s64 	%rd368, %rd2, %rd367;
	ld.global.f64 	%fd161, [%rd368];
	add.f64 	%fd162, %fd160, %fd161;
	st.global.f64 	[%rd368], %fd162;
	add.s64 	%rd369, %rd503, 1;
	and.b64  	%rd370, %rd369, 4294967295;
	add.s64 	%rd371, %rd370, %rd39;
	shl.b64 	%rd372, %rd371, 3;
	add.s64 	%rd373, %rd6, %rd372;
	ld.global.f64 	%fd163, [%rd373];
	mad.lo.s64 	%rd374, %rd40, %rd370, %rd41;
	shl.b64 	%rd375, %rd374, 3;
	add.s64 	%rd376, %rd2, %rd375;
	ld.global.f64 	%fd164, [%rd376];
	add.f64 	%fd165, %fd163, %fd164;
	st.global.f64 	[%rd376], %fd165;
	add.s64 	%rd377, %rd503, 2;
	and.b64  	%rd378, %rd377, 4294967295;
	add.s64 	%rd379, %rd378, %rd39;
	shl.b64 	%rd380, %rd379, 3;
	add.s64 	%rd381, %rd6, %rd380;
	ld.global.f64 	%fd166, [%rd381];
	mad.lo.s64 	%rd382, %rd40, %rd378, %rd41;
	shl.b64 	%rd383, %rd382, 3;
	add.s64 	%rd384, %rd2, %rd383;
	ld.global.f64 	%fd167, [%rd384];
	add.f64 	%fd168, %fd166, %fd167;
	st.global.f64 	[%rd384], %fd168;
	add.s64 	%rd385, %rd503, 3;
	and.b64  	%rd386, %rd385, 4294967295;
	add.s64 	%rd387, %rd386, %rd39;
	shl.b64 	%rd388, %rd387, 3;
	add.s64 	%rd389, %rd6, %rd388;
	ld.global.f64 	%fd169, [%rd389];
	mad.lo.s64 	%rd390, %rd40, %rd386, %rd41;
	shl.b64 	%rd391, %rd390, 3;
	add.s64 	%rd392, %rd2, %rd391;
	ld.global.f64 	%fd170, [%rd392];
	add.f64 	%fd171, %fd169, %fd170;
	st.global.f64 	[%rd392], %fd171;
	add.s64 	%rd393, %rd503, 4;
	and.b64  	%rd503, %rd393, 4294967295;
$L__BB2_11:
	setp.eq.s64 	%p40, %rd96, 0;
	@%p40 bra 	$L__BB2_67;
	setp.eq.s64 	%p41, %rd96, 1;
	@%p41 bra 	$L__BB2_14;
	add.s64 	%rd394, %rd503, %rd39;
	shl.b64 	%rd395, %rd394, 3;
	add.s64 	%rd396, %rd6, %rd395;
	ld.global.f64 	%fd172, [%rd396];
	mad.lo.s64 	%rd397, %rd40, %rd503, %rd41;
	shl.b64 	%rd398, %rd397, 3;
	add.s64 	%rd399, %rd2, %rd398;
	ld.global.f64 	%fd173, [%rd399];
	add.f64 	%fd174, %fd172, %fd173;
	st.global.f64 	[%rd399], %fd174;
	add.s64 	%rd400, %rd503, 1;
	and.b64  	%rd401, %rd400, 4294967295;
	add.s64 	%rd402, %rd401, %rd39;
	shl.b64 	%rd403, %rd402, 3;
	add.s64 	%rd404, %rd6, %rd403;
	ld.global.f64 	%fd175, [%rd404];
	mad.lo.s64 	%rd405, %rd40, %rd401, %rd41;
	shl.b64 	%rd406, %rd405, 3;
	add.s64 	%rd407, %rd2, %rd406;
	ld.global.f64 	%fd176, [%rd407];
	add.f64 	%fd177, %fd175, %fd176;
	st.global.f64 	[%rd407], %fd177;
	add.s64 	%rd408, %rd503, 2;
	and.b64  	%rd503, %rd408, 4294967295;
$L__BB2_14:
	and.b64  	%rd409, %rd119, 1;
	setp.eq.b64 	%p42, %rd409, 1;
	not.pred 	%p43, %p42;
	@%p43 bra 	$L__BB2_67;
	add.s64 	%rd410, %rd503, %rd39;
	shl.b64 	%rd411, %rd410, 3;
	add.s64 	%rd412, %rd6, %rd411;
	ld.global.f64 	%fd178, [%rd412];
	mad.lo.s64 	%rd413, %rd40, %rd503, %rd41;
	shl.b64 	%rd414, %rd413, 3;
	add.s64 	%rd415, %rd2, %rd414;
	ld.global.f64 	%fd179, [%rd415];
	add.f64 	%fd180, %fd178, %fd179;
	st.global.f64 	[%rd415], %fd180;
	bra.uni 	$L__BB2_67;
$L__BB2_16:
	setp.eq.s64 	%p3, %rd132, 2;
	@%p3 bra 	$L__BB2_43;
	setp.eq.s64 	%p4, %rd132, 3;
	@%p4 bra 	$L__BB2_31;
	setp.ne.s64 	%p5, %rd132, 4;
	@%p5 bra 	$L__BB2_67;
	setp.lt.s64 	%p8, %rd119, 1;
	@%p8 bra 	$L__BB2_67;
	mul.lo.s64 	%rd9, %rd119, %rd7;
	add.s64 	%rd144, %rd123, 2;
	mul.lo.s64 	%rd10, %rd8, %rd144;
	cvt.s64.s32 	%rd11, %r1;
	and.b64  	%rd12, %rd119, 7;
	setp.lt.u64 	%p9, %rd119, 8;
	mov.b64 	%rd512, 0;
	@%p9 bra 	$L__BB2_23;
	and.b64  	%rd512, %rd119, 9223372036854775800;
	shl.b64 	%rd145, %rd11, 3;
	add.s64 	%rd498, %rd5, %rd145;
	mul.lo.s64 	%rd15, %rd10, 56;
	mul.lo.s64 	%rd16, %rd10, 40;
	shl.b64 	%rd146, %rd9, 3;
	add.s64 	%rd147, %rd146, %rd6;
	add.s64 	%rd497, %rd147, 32;
	shl.b64 	%rd18, %rd10, 3;
	mov.u64 	%rd499, %rd512;
$L__BB2_22:
	.pragma "nounroll";
	ld.global.f64 	%fd1, [%rd497+-32];
	ld.global.f64 	%fd2, [%rd498];
	add.f64 	%fd3, %fd1, %fd2;
	st.global.f64 	[%rd498], %fd3;
	ld.global.f64 	%fd4, [%rd497+-24];
	add.s64 	%rd148, %rd498, %rd18;
	ld.global.f64 	%fd5, [%rd148];
	add.f64 	%fd6, %fd4, %fd5;
	st.global.f64 	[%rd148], %fd6;
	ld.global.f64 	%fd7, [%rd497+-16];
	shl.b64 	%rd149, %rd10, 4;
	add.s64 	%rd150, %rd498, %rd149;
	ld.global.f64 	%fd8, [%rd150];
	add.f64 	%fd9, %fd7, %fd8;
	st.global.f64 	[%rd150], %fd9;
	ld.global.f64 	%fd10, [%rd497+-8];
	mad.lo.s64 	%rd151, %rd10, 24, %rd498;
	ld.global.f64 	%fd11, [%rd151];
	add.f64 	%fd12, %fd10, %fd11;
	st.global.f64 	[%rd151], %fd12;
	ld.global.f64 	%fd13, [%rd497];
	shl.b64 	%rd152, %rd10, 5;
	add.s64 	%rd153, %rd498, %rd152;
	ld.global.f64 	%fd14, [%rd153];
	add.f64 	%fd15, %fd13, %fd14;
	st.global.f64 	[%rd153], %fd15;
	ld.global.f64 	%fd16, [%rd497+8];
	add.s64 	%rd154, %rd498, %rd16;
	ld.global.f64 	%fd17, [%rd154];
	add.f64 	%fd18, %fd16, %fd17;
	st.global.f64 	[%rd154], %fd18;
	ld.global.f64 	%fd19, [%rd497+16];
	mad.lo.s64 	%rd155, %rd10, 48, %rd498;
	ld.global.f64 	%fd20, [%rd155];
	add.f64 	%fd21, %fd19, %fd20;
	st.global.f64 	[%rd155], %fd21;
	ld.global.f64 	%fd22, [%rd497+24];
	add.s64 	%rd156, %rd498, %rd15;
	ld.global.f64 	%fd23, [%rd156];
	add.f64 	%fd24, %fd22, %fd23;
	st.global.f64 	[%rd156], %fd24;
	add.s64 	%rd499, %rd499, -8;
	shl.b64 	%rd157, %rd10, 6;
	add.s64 	%rd498, %rd498, %rd157;
	add.s64 	%rd497, %rd497, 64;
	setp.eq.s64 	%p10, %rd499, 0;
	@%p10 bra 	$L__BB2_23;
	bra.uni 	$L__BB2_22;
$L__BB2_23:
	setp.eq.s64 	%p11, %rd12, 0;
	@%p11 bra 	$L__BB2_67;
	and.b64  	%rd114, %rd119, 3;
	setp.lt.u64 	%p12, %rd12, 4;
	@%p12 bra 	$L__BB2_26;
	add.s64 	%rd158, %rd512, %rd9;
	shl.b64 	%rd159, %rd158, 3;
	add.s64 	%rd160, %rd6, %rd159;
	ld.global.f64 	%fd25, [%rd160];
	mad.lo.s64 	%rd161, %rd10, %rd512, %rd11;
	shl.b64 	%rd162, %rd161, 3;
	add.s64 	%rd163, %rd5, %rd162;
	ld.global.f64 	%fd26, [%rd163];
	add.f64 	%fd27, %fd25, %fd26;
	st.global.f64 	[%rd163], %fd27;
	add.s64 	%rd164, %rd512, 1;
	and.b64  	%rd165, %rd164, 4294967295;
	add.s64 	%rd166, %rd165, %rd9;
	shl.b64 	%rd167, %rd166, 3;
	add.s64 	%rd168, %rd6, %rd167;
	ld.global.f64 	%fd28, [%rd168];
	mad.lo.s64 	%rd169, %rd10, %rd165, %rd11;
	shl.b64 	%rd170, %rd169, 3;
	add.s64 	%rd171, %rd5, %rd170;
	ld.global.f64 	%fd29, [%rd171];
	add.f64 	%fd30, %fd28, %fd29;
	st.global.f64 	[%rd171], %fd30;
	add.s64 	%rd172, %rd512, 2;
	and.b64  	%rd173, %rd172, 4294967295;
	add.s64 	%rd174, %rd173, %rd9;
	shl.b64 	%rd175, %rd174, 3;
	add.s64 	%rd176, %rd6, %rd175;
	ld.global.f64 	%fd31, [%rd176];
	mad.lo.s64 	%rd177, %rd10, %rd173, %rd11;
	shl.b64 	%rd178, %rd177, 3;
	add.s64 	%rd179, %rd5, %rd178;
	ld.global.f64 	%fd32, [%rd179];
	add.f64 	%fd33, %fd31, %fd32;
	st.global.f64 	[%rd179], %fd33;
	add.s64 	%rd180, %rd512, 3;
	and.b64  	%rd181, %rd180, 4294967295;
	add.s64 	%rd182, %rd181, %rd9;
	shl.b64 	%rd183, %rd182, 3;
	add.s64 	%rd184, %rd6, %rd183;
	ld.global.f64 	%fd34, [%rd184];
	mad.lo.s64 	%rd185, %rd10, %rd181, %rd11;
	shl.b64 	%rd186, %rd185, 3;
	add.s64 	%rd187, %rd5, %rd186;
	ld.global.f64 	%fd35, [%rd187];
	add.f64 	%fd36, %fd34, %fd35;
	st.global.f64 	[%rd187], %fd36;
	add.s64 	%rd188, %rd512, 4;
	and.b64  	%rd512, %rd188, 4294967295;
$L__BB2_26:
	setp.eq.s64 	%p13, %rd114, 0;
	@%p13 bra 	$L__BB2_67;
	setp.eq.s64 	%p14, %rd114, 1;
	@%p14 bra 	$L__BB2_29;
	add.s64 	%rd189, %rd512, %rd9;
	shl.b64 	%rd190, %rd189, 3;
	add.s64 	%rd191, %rd6, %rd190;
	ld.global.f64 	%fd37, [%rd191];
	mad.lo.s64 	%rd192, %rd10, %rd512, %rd11;
	shl.b64 	%rd193, %rd192, 3;
	add.s64 	%rd194, %rd5, %rd193;
	ld.global.f64 	%fd38, [%rd194];
	add.f64 	%fd39, %fd37, %fd38;
	st.global.f64 	[%rd194], %fd39;
	add.s64 	%rd195, %rd512, 1;
	and.b64  	%rd196, %rd195, 4294967295;
	add.s64 	%rd197, %rd196, %rd9;
	shl.b64 	%rd198, %rd197, 3;
	add.s64 	%rd199, %rd6, %rd198;
	ld.global.f64 	%fd40, [%rd199];
	mad.lo.s64 	%rd200, %rd10, %rd196, %rd11;
	shl.b64 	%rd201, %rd200, 3;
	add.s64 	%rd202, %rd5, %rd201;
	ld.global.f64 	%fd41, [%rd202];
	add.f64 	%fd42, %fd40, %fd41;
	st.global.f64 	[%rd202], %fd42;
	add.s64 	%rd203, %rd512, 2;
	and.b64  	%rd512, %rd203, 4294967295;
$L__BB2_29:
	and.b64  	%rd204, %rd119, 1;
	setp.eq.b64 	%p15, %rd204, 1;
	not.pred 	%p16, %p15;
	@%p16 bra 	$L__BB2_67;
	add.s64 	%rd205, %rd512, %rd9;
	shl.b64 	%rd206, %rd205, 3;
	add.s64 	%rd207, %rd6, %rd206;
	ld.global.f64 	%fd43, [%rd207];
	mad.lo.s64 	%rd208, %rd10, %rd512, %rd11;
	shl.b64 	%rd209, %rd208, 3;
	add.s64 	%rd210, %rd5, %rd209;
	ld.global.f64 	%fd44, [%rd210];
	add.f64 	%fd45, %fd43, %fd44;
	st.global.f64 	[%rd210], %fd45;
	bra.uni 	$L__BB2_67;
$L__BB2_31:
	setp.lt.s64 	%p17, %rd119, 1;
	@%p17 bra 	$L__BB2_67;
	mul.lo.s64 	%rd19, %rd119, %rd7;
	add.s64 	%rd212, %rd123, 2;
	mul.lo.s64 	%rd20, %rd8, %rd212;
	cvt.s64.s32 	%rd21, %r1;
	add.s64 	%rd213, %rd119, -1;
	and.b64  	%rd22, %rd119, 7;
	setp.lt.u64 	%p18, %rd213, 7;
	mov.b64 	%rd509, 0;
	@%p18 bra 	$L__BB2_35;
	and.b64  	%rd509, %rd119, 9223372036854775800;
	shl.b64 	%rd214, %rd21, 3;
	add.s64 	%rd495, %rd4, %rd214;
	mul.lo.s64 	%rd25, %rd20, 40;
	shl.b64 	%rd26, %rd20, 5;
	mul.lo.s64 	%rd27, %rd20, 24;
	shl.b64 	%rd215, %rd19, 3;
	add.s64 	%rd216, %rd215, %rd6;
	add.s64 	%rd494, %rd216, 32;
	mov.u64 	%rd496, %rd509;
$L__BB2_34:
	.pragma "nounroll";
	ld.global.f64 	%fd46, [%rd494+-32];
	ld.global.f64 	%fd47, [%rd495];
	add.f64 	%fd48, %fd46, %fd47;
	st.global.f64 	[%rd495], %fd48;
	ld.global.f64 	%fd49, [%rd494+-24];
	shl.b64 	%rd217, %rd20, 3;
	add.s64 	%rd218, %rd495, %rd217;
	ld.global.f64 	%fd50, [%rd218];
	add.f64 	%fd51, %fd49, %fd50;
	st.global.f64 	[%rd218], %fd51;
	ld.global.f64 	%fd52, [%rd494+-16];
	shl.b64 	%rd219, %rd20, 4;
	add.s64 	%rd220, %rd495, %rd219;
	ld.global.f64 	%fd53, [%rd220];
	add.f64 	%fd54, %fd52, %fd53;
	st.global.f64 	[%rd220], %fd54;
	ld.global.f64 	%fd55, [%rd494+-8];
	add.s64 	%rd221, %rd495, %rd27;
	ld.global.f64 	%fd56, [%rd221];
	add.f64 	%fd57, %fd55, %fd56;
	st.global.f64 	[%rd221], %fd57;
	ld.global.f64 	%fd58, [%rd494];
	add.s64 	%rd222, %rd495, %rd26;
	ld.global.f64 	%fd59, [%rd222];
	add.f64 	%fd60, %fd58, %fd59;
	st.global.f64 	[%rd222], %fd60;
	ld.global.f64 	%fd61, [%rd494+8];
	add.s64 	%rd223, %rd495, %rd25;
	ld.global.f64 	%fd62, [%rd223];
	add.f64 	%fd63, %fd61, %fd62;
	st.global.f64 	[%rd223], %fd63;
	ld.global.f64 	%fd64, [%rd494+16];
	mad.lo.s64 	%rd224, %rd20, 48, %rd495;
	ld.global.f64 	%fd65, [%rd224];
	add.f64 	%fd66, %fd64, %fd65;
	st.global.f64 	[%rd224], %fd66;
	ld.global.f64 	%fd67, [%rd494+24];
	mad.lo.s64 	%rd225, %rd20, 56, %rd495;
	ld.global.f64 	%fd68, [%rd225];
	add.f64 	%fd69, %fd67, %fd68;
	st.global.f64 	[%rd225], %fd69;
	add.s64 	%rd496, %rd496, -8;
	shl.b64 	%rd226, %rd20, 6;
	add.s64 	%rd495, %rd495, %rd226;
	add.s64 	%rd494, %rd494, 64;
	setp.eq.s64 	%p19, %rd496, 0;
	@%p19 bra 	$L__BB2_35;
	bra.uni 	$L__BB2_34;
$L__BB2_35:
	setp.eq.s64 	%p20, %rd22, 0;
	@%p20 bra 	$L__BB2_67;
	and.b64  	%rd108, %rd119, 3;
	setp.lt.u64 	%p21, %rd22, 4;
	@%p21 bra 	$L__BB2_38;
	add.s64 	%rd227, %rd509, %rd19;
	shl.b64 	%rd228, %rd227, 3;
	add.s64 	%rd229, %rd6, %rd228;
	ld.global.f64 	%fd70, [%rd229];
	mad.lo.s64 	%rd230, %rd20, %rd509, %rd21;
	shl.b64 	%rd231, %rd230, 3;
	add.s64 	%rd232, %rd4, %rd231;
	ld.global.f64 	%fd71, [%rd232];
	add.f64 	%fd72, %fd70, %fd71;
	st.global.f64 	[%rd232], %fd72;
	add.s64 	%rd233, %rd509, 1;
	and.b64  	%rd234, %rd233, 4294967295;
	add.s64 	%rd235, %rd234, %rd19;
	shl.b64 	%rd236, %rd235, 3;
	add.s64 	%rd237, %rd6, %rd236;
	ld.global.f64 	%fd73, [%rd237];
	mad.lo.s64 	%rd238, %rd20, %rd234, %rd21;
	shl.b64 	%rd239, %rd238, 3;
	add.s64 	%rd240, %rd4, %rd239;
	ld.global.f64 	%fd74, [%rd240];
	add.f64 	%fd75, %fd73, %fd74;
	st.global.f64 	[%rd240], %fd75;
	add.s64 	%rd241, %rd509, 2;
	and.b64  	%rd242, %rd241, 4294967295;
	add.s64 	%rd243, %rd242, %rd19;
	shl.b64 	%rd244, %rd243, 3;
	add.s64 	%rd245, %rd6, %rd244;
	ld.global.f64 	%fd76, [%rd245];
	mad.lo.s64 	%rd246, %rd20, %rd242, %rd21;
	shl.b64 	%rd247, %rd246, 3;
	add.s64 	%rd248, %rd4, %rd247;
	ld.global.f64 	%fd77, [%rd248];
	add.f64 	%fd78, %fd76, %fd77;
	st.global.f64 	[%rd248], %fd78;
	add.s64 	%rd249, %rd509, 3;
	and.b64  	%rd250, %rd249, 4294967295;
	add.s64 	%rd251, %rd250, %rd19;
	shl.b64 	%rd252, %rd251, 3;
	add.s64 	%rd253, %rd6, %rd252;
	ld.global.f64 	%fd79, [%rd253];
	mad.lo.s64 	%rd254, %rd20, %rd250, %rd21;
	shl.b64 	%rd255, %rd254, 3;
	add.s64 	%rd256, %rd4, %rd255;
	ld.global.f64 	%fd80, [%rd256];
	add.f64 	%fd81, %fd79, %fd80;
	st.global.f64 	[%rd256], %fd81;
	add.s64 	%rd257, %rd509, 4;
	and.b64  	%rd509, %rd257, 4294967295;
$L__BB2_38:
	setp.eq.s64 	%p22, %rd108, 0;
	@%p22 bra 	$L__BB2_67;
	setp.eq.s64 	%p23, %rd108, 1;
	@%p23 bra 	$L__BB2_41;
	add.s64 	%rd258, %rd509, %rd19;
	shl.b64 	%rd259, %rd258, 3;
	add.s64 	%rd260, %rd6, %rd259;
	ld.global.f64 	%fd82, [%rd260];
	mad.lo.s64 	%rd261, %rd20, %rd509, %rd21;
	shl.b64 	%rd262, %rd261, 3;
	add.s64 	%rd263, %rd4, %rd262;
	ld.global.f64 	%fd83, [%rd263];
	add.f64 	%fd84, %fd82, %fd83;
	st.global.f64 	[%rd263], %fd84;
	add.s64 	%rd264, %rd509, 1;
	and.b64  	%rd265, %rd264, 4294967295;
	add.s64 	%rd266, %rd265, %rd19;
	shl.b64 	%rd267, %rd266, 3;
	add.s64 	%rd268, %rd6, %rd267;
	ld.global.f64 	%fd85, [%rd268];
	mad.lo.s64 	%rd269, %rd20, %rd265, %rd21;
	shl.b64 	%rd270, %rd269, 3;
	add.s64 	%rd271, %rd4, %rd270;
	ld.global.f64 	%fd86, [%rd271];
	add.f64 	%fd87, %fd85, %fd86;
	st.global.f64 	[%rd271], %fd87;
	add.s64 	%rd272, %rd509, 2;
	and.b64  	%rd509, %rd272, 4294967295;
$L__BB2_41:
	and.b64  	%rd273, %rd119, 1;
	setp.eq.b64 	%p24, %rd273, 1;
	not.pred 	%p25, %p24;
	@%p25 bra 	$L__BB2_67;
	add.s64 	%rd274, %rd509, %rd19;
	shl.b64 	%rd275, %rd274, 3;
	add.s64 	%rd276, %rd6, %rd275;
	ld.global.f64 	%fd88, [%rd276];
	mad.lo.s64 	%rd277, %rd20, %rd509, %rd21;
	shl.b64 	%rd278, %rd277, 3;
	add.s64 	%rd279, %rd4, %rd278;
	ld.global.f64 	%fd89, [%rd279];
	add.f64 	%fd90, %fd88, %fd89;
	st.global.f64 	[%rd279], %fd90;
	bra.uni 	$L__BB2_67;
$L__BB2_43:
	setp.lt.s64 	%p26, %rd119, 1;
	@%p26 bra 	$L__BB2_67;
	mul.lo.s64 	%rd29, %rd119, %rd7;
	add.s64 	%rd281, %rd123, 2;
	mul.lo.s64 	%rd30, %rd8, %rd281;
	cvt.s64.s32 	%rd31, %r1;
	add.s64 	%rd282, %rd119, -1;
	and.b64  	%rd32, %rd119, 7;
	setp.lt.u64 	%p27, %rd282, 7;
	mov.b64 	%rd506, 0;
	@%p27 bra 	$L__BB2_47;
	and.b64  	%rd506, %rd119, 9223372036854775800;
	shl.b64 	%rd283, %rd31, 3;
	add.s64 	%rd492, %rd3, %rd283;
	shl.b64 	%rd35, %rd30, 5;
	mul.lo.s64 	%rd36, %rd30, 24;
	shl.b64 	%rd37, %rd30, 4;
	shl.b64 	%rd284, %rd29, 3;
	add.s64 	%rd285, %rd284, %rd6;
	add.s64 	%rd491, %rd285, 32;
	mov.u64 	%rd493, %rd506;
$L__BB2_46:
	.pragma "nounroll";
	ld.global.f64 	%fd91, [%rd491+-32];
	ld.global.f64 	%fd92, [%rd492];
	add.f64 	%fd93, %fd91, %fd92;
	st.global.f64 	[%rd492], %fd93;
	ld.global.f64 	%fd94, [%rd491+-24];
	shl.b64 	%rd286, %rd30, 3;
	add.s64 	%rd287, %rd492, %rd286;
	ld.global.f64 	%fd95, [%rd287];
	add.f64 	%fd96, %fd94, %fd95;
	st.global.f64 	[%rd287], %fd96;
	ld.global.f64 	%fd97, [%rd491+-16];
	add.s64 	%rd288, %rd492, %rd37;
	ld.global.f64 	%fd98, [%rd288];
	add.f64 	%fd99, %fd97, %fd98;
	st.global.f64 	[%rd288], %fd99;
	ld.global.f64 	%fd100, [%rd491+-8];
	add.s64 	%rd289, %rd492, %rd36;
	ld.global.f64 	%fd101, [%rd289];
	add.f64 	%fd102, %fd100, %fd101;
	st.global.f64 	[%rd289], %fd102;
	ld.global.f64 	%fd103, [%rd491];
	add.s64 	%rd290, %rd492, %rd35;
	ld.global.f64 	%fd104, [%rd290];
	add.f64 	%fd105, %fd103, %fd104;
	st.global.f64 	[%rd290], %fd105;
	ld.global.f64 	%fd106, [%rd491+8];
	mad.lo.s64 	%rd291, %rd30, 40, %rd492;
	ld.global.f64 	%fd107, [%rd291];
	add.f64 	%fd108, %fd106, %fd107;
	st.global.f64 	[%rd291], %fd108;
	ld.global.f64 	%fd109, [%rd491+16];
	mad.lo.s64 	%rd292, %rd30, 48, %rd492;
	ld.global.f64 	%fd110, [%rd292];
	add.f64 	%fd111, %fd109, %fd110;
	st.global.f64 	[%rd292], %fd111;
	ld.global.f64 	%fd112, [%rd491+24];
	mad.lo.s64 	%rd293, %rd30, 56, %rd492;
	ld.global.f64 	%fd113, [%rd293];
	add.f64 	%fd114, %fd112, %fd113;
	st.global.f64 	[%rd293], %fd114;
	add.s64 	%rd493, %rd493, -8;
	shl.b64 	%rd294, %rd30, 6;
	add.s64 	%rd492, %rd492, %rd294;
	add.s64 	%rd491, %rd491, 64;
	setp.eq.s64 	%p28, %rd493, 0;
	@%p28 bra 	$L__BB2_47;
	bra.uni 	$L__BB2_46;
$L__BB2_47:
	setp.eq.s64 	%p29, %rd32, 0;
	@%p29 bra 	$L__BB2_67;
	and.b64  	%rd102, %rd119, 3;
	setp.lt.u64 	%p30, %rd32, 4;
	@%p30 bra 	$L__BB2_50;
	add.s64 	%rd295, %rd506, %rd29;
	shl.b64 	%rd296, %rd295, 3;
	add.s64 	%rd297, %rd6, %rd296;
	ld.global.f64 	%fd115, [%rd297];
	mad.lo.s64 	%rd298, %rd30, %rd506, %rd31;
	shl.b64 	%rd299, %rd298, 3;
	add.s64 	%rd300, %rd3, %rd299;
	ld.global.f64 	%fd116, [%rd300];
	add.f64 	%fd117, %fd115, %fd116;
	st.global.f64 	[%rd300], %fd117;
	add.s64 	%rd301, %rd506, 1;
	and.b64  	%rd302, %rd301, 4294967295;
	add.s64 	%rd303, %rd302, %rd29;
	shl.b64 	%rd304, %rd303, 3;
	add.s64 	%rd305, %rd6, %rd304;
	ld.global.f64 	%fd118, [%rd305];
	mad.lo.s64 	%rd306, %rd30, %rd302, %rd31;
	shl.b64 	%rd307, %rd306, 3;
	add.s64 	%rd308, %rd3, %rd307;
	ld.global.f64 	%fd119, [%rd308];
	add.f64 	%fd120, %fd118, %fd119;
	st.global.f64 	[%rd308], %fd120;
	add.s64 	%rd309, %rd506, 2;
	and.b64  	%rd310, %rd309, 4294967295;
	add.s64 	%rd311, %rd310, %rd29;
	shl.b64 	%rd312, %rd311, 3;
	add.s64 	%rd313, %rd6, %rd312;
	ld.global.f64 	%fd121, [%rd313];
	mad.lo.s64 	%rd314, %rd30, %rd310, %rd31;
	shl.b64 	%rd315, %rd314, 3;
	add.s64 	%rd316, %rd3, %rd315;
	ld.global.f64 	%fd122, [%rd316];
	add.f64 	%fd123, %fd121, %fd122;
	st.global.f64 	[%rd316], %fd123;
	add.s64 	%rd317, %rd506, 3;
	and.b64  	%rd318, %rd317, 4294967295;
	add.s64 	%rd319, %rd318, %rd29;
	shl.b64 	%rd320, %rd319, 3;
	add.s64 	%rd321, %rd6, %rd320;
	ld.global.f64 	%fd124, [%rd321];
	mad.lo.s64 	%rd322, %rd30, %rd318, %rd31;
	shl.b64 	%rd323, %rd322, 3;
	add.s64 	%rd324, %rd3, %rd323;
	ld.global.f64 	%fd125, [%rd324];
	add.f64 	%fd126, %fd124, %fd125;
	st.global.f64 	[%rd324], %fd126;
	add.s64 	%rd325, %rd506, 4;
	and.b64  	%rd506, %rd325, 4294967295;
$L__BB2_50:
	setp.eq.s64 	%p31, %rd102, 0;
	@%p31 bra 	$L__BB2_67;
	setp.eq.s64 	%p32, %rd102, 1;
	@%p32 bra 	$L__BB2_53;
	add.s64 	%rd326, %rd506, %rd29;
	shl.b64 	%rd327, %rd326, 3;
	add.s64 	%rd328, %rd6, %rd327;
	ld.global.f64 	%fd127, [%rd328];
	mad.lo.s64 	%rd329, %rd30, %rd506, %rd31;
	shl.b64 	%rd330, %rd329, 3;
	add.s64 	%rd331, %rd3, %rd330;
	ld.global.f64 	%fd128, [%rd331];
	add.f64 	%fd129, %fd127, %fd128;
	st.global.f64 	[%rd331], %fd129;
	add.s64 	%rd332, %rd506, 1;
	and.b64  	%rd333, %rd332, 4294967295;
	add.s64 	%rd334, %rd333, %rd29;
	shl.b64 	%rd335, %rd334, 3;
	add.s64 	%rd336, %rd6, %rd335;
	ld.global.f64 	%fd130, [%rd336];
	mad.lo.s64 	%rd337, %rd30, %rd333, %rd31;
	shl.b64 	%rd338, %rd337, 3;
	add.s64 	%rd339, %rd3, %rd338;
	ld.global.f64 	%fd131, [%rd339];
	add.f64 	%fd132, %fd130, %fd131;
	st.global.f64 	[%rd339], %fd132;
	add.s64 	%rd340, %rd506, 2;
	and.b64  	%rd506, %rd340, 4294967295;
$L__BB2_53:
	and.b64  	%rd341, %rd119, 1;
	setp.eq.b64 	%p33, %rd341, 1;
	not.pred 	%p34, %p33;
	@%p34 bra 	$L__BB2_67;
	add.s64 	%rd342, %rd506, %rd29;
	shl.b64 	%rd343, %rd342, 3;
	add.s64 	%rd344, %rd6, %rd343;
	ld.global.f64 	%fd133, [%rd344];
	mad.lo.s64 	%rd345, %rd30, %rd506, %rd31;
	shl.b64 	%rd346, %rd345, 3;
	add.s64 	%rd347, %rd3, %rd346;
	ld.global.f64 	%fd134, [%rd347];
	add.f64 	%fd135, %fd133, %fd134;
	st.global.f64 	[%rd347], %fd135;
	bra.uni 	$L__BB2_67;
$L__BB2_55:
	setp.lt.s64 	%p44, %rd119, 1;
	@%p44 bra 	$L__BB2_67;
	mul.lo.s64 	%rd49, %rd119, %rd7;
	add.s64 	%rd417, %rd123, 2;
	mul.lo.s64 	%rd50, %rd8, %rd417;
	cvt.s64.s32 	%rd51, %r1;
	add.s64 	%rd418, %rd119, -1;
	and.b64  	%rd52, %rd119, 7;
	setp.lt.u64 	%p45, %rd418, 7;
	mov.b64 	%rd501, 0;
	@%p45 bra 	$L__BB2_59;
	and.b64  	%rd501, %rd119, 9223372036854775800;
	shl.b64 	%rd419, %rd51, 3;
	add.s64 	%rd486, %rd1, %rd419;
	shl.b64 	%rd55, %rd50, 5;
	mul.lo.s64 	%rd56, %rd50, 24;
	shl.b64 	%rd57, %rd50, 4;
	shl.b64 	%rd420, %rd49, 3;
	add.s64 	%rd421, %rd420, %rd6;
	add.s64 	%rd485, %rd421, 32;
	mov.u64 	%rd487, %rd501;
$L__BB2_58:
	.pragma "nounroll";
	ld.global.f64 	%fd181, [%rd485+-32];
	ld.global.f64 	%fd182, [%rd486];
	add.f64 	%fd183, %fd181, %fd182;
	st.global.f64 	[%rd486], %fd183;
	ld.global.f64 	%fd184, [%rd485+-24];
	shl.b64 	%rd422, %rd50, 3;
	add.s64 	%rd423, %rd486, %rd422;
	ld.global.f64 	%fd185, [%rd423];
	add.f64 	%fd186, %fd184, %fd185;
	st.global.f64 	[%rd423], %fd186;
	ld.global.f64 	%fd187, [%rd485+-16];
	add.s64 	%rd424, %rd486, %rd57;
	ld.global.f64 	%fd188, [%rd424];
	add.f64 	%fd189, %fd187, %fd188;
	st.global.f64 	[%rd424], %fd189;
	ld.global.f64 	%fd190, [%rd485+-8];
	add.s64 	%rd425, %rd486, %rd56;
	ld.global.f64 	%fd191, [%rd425];
	add.f64 	%fd192, %fd190, %fd191;
	st.global.f64 	[%rd425], %fd192;
	ld.global.f64 	%fd193, [%rd485];
	add.s64 	%rd426, %rd486, %rd55;
	ld.global.f64 	%fd194, [%rd426];
	add.f64 	%fd195, %fd193, %fd194;
	st.global.f64 	[%rd426], %fd195;
	ld.global.f64 	%fd196, [%rd485+8];
	mad.lo.s64 	%rd427, %rd50, 40, %rd486;
	ld.global.f64 	%fd197, [%rd427];
	add.f64 	%fd198, %fd196, %fd197;
	st.global.f64 	[%rd427], %fd198;
	ld.global.f64 	%fd199, [%rd485+16];
	mad.lo.s64 	%rd428, %rd50, 48, %rd486;
	ld.global.f64 	%fd200, [%rd428];
	add.f64 	%fd201, %fd199, %fd200;
	st.global.f64 	[%rd428], %fd201;
	ld.global.f64 	%fd202, [%rd485+24];
	mad.lo.s64 	%rd429, %rd50, 56, %rd486;
	ld.global.f64 	%fd203, [%rd429];
	add.f64 	%fd204, %fd202, %fd203;
	st.global.f64 	[%rd429], %fd204;
	add.s64 	%rd487, %rd487, -8;
	shl.b64 	%rd430, %rd50, 6;
	add.s64 	%rd486, %rd486, %rd430;
	add.s64 	%rd485, %rd485, 64;
	setp.eq.s64 	%p46, %rd487, 0;
	@%p46 bra 	$L__BB2_59;
	bra.uni 	$L__BB2_58;
$L__BB2_59:
	setp.eq.s64 	%p47, %rd52, 0;
	@%p47 bra 	$L__BB2_67;
	and.b64  	%rd90, %rd119, 3;
	setp.lt.u64 	%p48, %rd52, 4;
	@%p48 bra 	$L__BB2_62;
	add.s64 	%rd431, %rd501, %rd49;
	shl.b64 	%rd432, %rd431, 3;
	add.s64 	%rd433, %rd6, %rd432;
	ld.global.f64 	%fd205, [%rd433];
	mad.lo.s64 	%rd434, %rd50, %rd501, %rd51;
	shl.b64 	%rd435, %rd434, 3;
	add.s64 	%rd436, %rd1, %rd435;
	ld.global.f64 	%fd206, [%rd436];
	add.f64 	%fd207, %fd205, %fd206;
	st.global.f64 	[%rd436], %fd207;
	add.s64 	%rd437, %rd501, 1;
	and.b64  	%rd438, %rd437, 4294967295;
	add.s64 	%rd439, %rd438, %rd49;
	shl.b64 	%rd440, %rd439, 3;
	add.s64 	%rd441, %rd6, %rd440;
	ld.global.f64 	%fd208, [%rd441];
	mad.lo.s64 	%rd442, %rd50, %rd438, %rd51;
	shl.b64 	%rd443, %rd442, 3;
	add.s64 	%rd444, %rd1, %rd443;
	ld.global.f64 	%fd209, [%rd444];
	add.f64 	%fd210, %fd208, %fd209;
	st.global.f64 	[%rd444], %fd210;
	add.s64 	%rd445, %rd501, 2;
	and.b64  	%rd446, %rd445, 4294967295;
	add.s64 	%rd447, %rd446, %rd49;
	shl.b64 	%rd448, %rd447, 3;
	add.s64 	%rd449, %rd6, %rd448;
	ld.global.f64 	%fd211, [%rd449];
	mad.lo.s64 	%rd450, %rd50, %rd446, %rd51;
	shl.b64 	%rd451, %rd450, 3;
	add.s64 	%rd452, %rd1, %rd451;
	ld.global.f64 	%fd212, [%rd452];
	add.f64 	%fd213, %fd211, %fd212;
	st.global.f64 	[%rd452], %fd213;
	add.s64 	%rd453, %rd501, 3;
	and.b64  	%rd454, %rd453, 4294967295;
	add.s64 	%rd455, %rd454, %rd49;
	shl.b64 	%rd456, %rd455, 3;
	add.s64 	%rd457, %rd6, %rd456;
	ld.global.f64 	%fd214, [%rd457];
	mad.lo.s64 	%rd458, %rd50, %rd454, %rd51;
	shl.b64 	%rd459, %rd458, 3;
	add.s64 	%rd460, %rd1, %rd459;
	ld.global.f64 	%fd215, [%rd460];
	add.f64 	%fd216, %fd214, %fd215;
	st.global.f64 	[%rd460], %fd216;
	add.s64 	%rd461, %rd501, 4;
	and.b64  	%rd501, %rd461, 4294967295;
$L__BB2_62:
	setp.eq.s64 	%p49, %rd90, 0;
	@%p49 bra 	$L__BB2_67;
	setp.eq.s64 	%p50, %rd90, 1;
	@%p50 bra 	$L__BB2_65;
	add.s64 	%rd462, %rd501, %rd49;
	shl.b64 	%rd463, %rd462, 3;
	add.s64 	%rd464, %rd6, %rd463;
	ld.global.f64 	%fd217, [%rd464];
	mad.lo.s64 	%rd465, %rd50, %rd501, %rd51;
	shl.b64 	%rd466, %rd465, 3;
	add.s64 	%rd467, %rd1, %rd466;
	ld.global.f64 	%fd218, [%rd467];
	add.f64 	%fd219, %fd217, %fd218;
	st.global.f64 	[%rd467], %fd219;
	add.s64 	%rd468, %rd501, 1;
	and.b64  	%rd469, %rd468, 4294967295;
	add.s64 	%rd470, %rd469, %rd49;
	shl.b64 	%rd471, %rd470, 3;
	add.s64 	%rd472, %rd6, %rd471;
	ld.global.f64 	%fd220, [%rd472];
	mad.lo.s64 	%rd473, %rd50, %rd469, %rd51;
	shl.b64 	%rd474, %rd473, 3;
	add.s64 	%rd475, %rd1, %rd474;
	ld.global.f64 	%fd221, [%rd475];
	add.f64 	%fd222, %fd220, %fd221;
	st.global.f64 	[%rd475], %fd222;
	add.s64 	%rd476, %rd501, 2;
	and.b64  	%rd501, %rd476, 4294967295;
$L__BB2_65:
	and.b64  	%rd477, %rd119, 1;
	setp.eq.b64 	%p51, %rd477, 1;
	not.pred 	%p52, %p51;
	@%p52 bra 	$L__BB2_67;
	add.s64 	%rd478, %rd501, %rd49;
	shl.b64 	%rd479, %rd478, 3;
	add.s64 	%rd480, %rd6, %rd479;
	ld.global.f64 	%fd223, [%rd480];
	mad.lo.s64 	%rd481, %rd50, %rd501, %rd51;
	shl.b64 	%rd482, %rd481, 3;
	add.s64 	%rd483, %rd1, %rd482;
	ld.global.f64 	%fd224, [%rd483];
	add.f64 	%fd225, %fd223, %fd224;
	st.global.f64 	[%rd483], %fd225;
$L__BB2_67:
	ret;

}


// ===== COMPILED SASS (sm_100) =====

	.target	sm_100

	.elftype	@"ET_EXEC"


//--------------------- .note.nv.tkinfo           --------------------------
	.section	.note.nv.tkinfo,"",@"SHT_NOTE"
	.sectionflags	@"SHF_NOTE_NV_TKINFO"
	.tkinfo
        /*0018*/ 	.word	0x00000002
        /*0030*/ 	.string	""
        /*0030*/ 	.string	"ptxas"
        /*0030*/ 	.string	"Cuda compilation tools, release 13.0, V13.0.88"
        /*0030*/ 	.string	"Build cuda_13.0.r13.0/compiler.36424714_0"
        /*0030*/ 	.string	"-arch sm_100 -m 64 "



//--------------------- .note.nv.cuinfo           --------------------------
	.section	.note.nv.cuinfo,"",@"SHT_NOTE"
	.sectionflags	@"SHF_NOTE_NV_CUINFO"
        /*0018*/ 	.short	0x0002
        /*001a*/ 	.short	0x0064
        /*001c*/ 	.short	0x0082
	.zero		2


//--------------------- .nv.info                  --------------------------
	.section	.nv.info,"",@"SHT_CUDA_INFO"
	.align	4


	//----- nvinfo : EIATTR_REGCOUNT
	.align		4
        /*0000*/ 	.byte	0x04, 0x2f
        /*0002*/ 	.short	(.L_1 - .L_0)
	.align		4
.L_0:
        /*0004*/ 	.word	index@(_Z10ReceiveFunPdPKdS1_S1_S1_S1_xPKxS3_S3_xxx)
        /*0008*/ 	.word	0x00000020


	//----- nvinfo : EIATTR_FRAME_SIZE
	.align		4
.L_1:
        /*000c*/ 	.byte	0x04, 0x11
        /*000e*/ 	.short	(.L_3 - .L_2)
	.align		4
.L_2:
        /*0010*/ 	.word	index@(_Z10ReceiveFunPdPKdS1_S1_S1_S1_xPKxS3_S3_xxx)
        /*0014*/ 	.word	0x00000000


	//----- nvinfo : EIATTR_REGCOUNT
	.align		4
.L_3:
        /*0018*/ 	.byte	0x04, 0x2f
        /*001a*/ 	.short	(.L_5 - .L_4)
	.align		4
.L_4:
        /*001c*/ 	.word	index@(_Z4ZeroxPd)
        /*0020*/ 	.word	0x00000006


	//----- nvinfo : EIATTR_FRAME_SIZE
	.align		4
.L_5:
        /*0024*/ 	.byte	0x04, 0x11
        /*0026*/ 	.short	(.L_7 - .L_6)
	.align		4
.L_6:
        /*0028*/ 	.word	index@(_Z4ZeroxPd)
        /*002c*/ 	.word	0x00000000


	//----- nvinfo : EIATTR_REGCOUNT
	.align		4
.L_7:
        /*0030*/ 	.byte	0x04, 0x2f
        /*0032*/ 	.short	(.L_9 - .L_8)
	.align		4
.L_8:
        /*0034*/ 	.word	index@(_Z11ReceiveGradPdS_S_S_S_PKdxPKxS3_S3_xxx)
        /*0038*/ 	.word	0x00000020


	//----- nvinfo : EIATTR_FRAME_SIZE
	.align		4
.L_9:
        /*003c*/ 	.byte	0x04, 0x11
        /*003e*/ 	.short	(.L_11 - .L_10)
	.align		4
.L_10:
        /*0040*/ 	.word	index@(_Z11ReceiveGradPdS_S_S_S_PKdxPKxS3_S3_xxx)
        /*0044*/ 	.word	0x00000000


	//----- nvinfo : EIATTR_MIN_STACK_SIZE
	.align		4
.L_11:
        /*0048*/ 	.byte	0x04, 0x12
        /*004a*/ 	.short	(.L_13 - .L_12)
	.align		4
.L_12:
        /*004c*/ 	.word	index@(_Z11ReceiveGradPdS_S_S_S_PKdxPKxS3_S3_xxx)
        /*0050*/ 	.word	0x00000000


	//----- nvinfo : EIATTR_MIN_STACK_SIZE
	.align		4
.L_13:
        /*0054*/ 	.byte	0x04, 0x12
        /*0056*/ 	.short	(.L_15 - .L_14)
	.align		4
.L_14:
        /*0058*/ 	.word	index@(_Z4ZeroxPd)
        /*005c*/ 	.word	0x00000000


	//----- nvinfo : EIATTR_MIN_STACK_SIZE
	.align		4
.L_15:
        /*0060*/ 	.byte	0x04, 0x12
        /*0062*/ 	.short	(.L_17 - .L_16)
	.align		4
.L_16:
        /*0064*/ 	.word	index@(_Z10ReceiveFunPdPKdS1_S1_S1_S1_xPKxS3_S3_xxx)
        /*0068*/ 	.word	0x00000000
.L_17:


//--------------------- .nv.compat                --------------------------
	.section	.nv.compat,"",@"SHT_CUDA_COMPAT_INFO"
	.align	4
        /*0000*/ 	.byte	0x02, 0x09, 0x00, 0x00, 0x02, 0x02, 0x01, 0x00, 0x02, 0x05, 0x05, 0x00, 0x03, 0x07, 0x01, 0x01
        /*0010*/ 	.byte	0x02, 0x03, 0x00, 0x00, 0x02, 0x06, 0x01, 0x00, 0x04, 0x0b, 0x08, 0x00, 0x01, 0x00, 0x00, 0x00
        /*0020*/ 	.byte	0x00, 0x00, 0x00, 0x00


//--------------------- .nv.info._Z11ReceiveGradPdS_S_S_S_PKdxPKxS3_S3_xxx --------------------------
	.section	.nv.info._Z11ReceiveGradPdS_S_S_S_PKdxPKxS3_S3_xxx,"",@"SHT_CUDA_INFO"
	.sectionflags	@""
	.align	4


	//----- nvinfo : EIATTR_CUDA_API_VERSION
	.align		4
        /*0000*/ 	.byte	0x04, 0x37
        /*0002*/ 	.short	(.L_19 - .L_18)
.L_18:
        /*0004*/ 	.word	0x00000082


	//----- nvinfo : EIATTR_KPARAM_INFO
	.align		4
.L_19:
        /*0008*/ 	.byte	0x04, 0x17
        /*000a*/ 	.short	(.L_21 - .L_20)
.L_20:
        /*000c*/ 	.word	0x00000000
        /*0010*/ 	.short	0x000c
        /*0012*/ 	.short	0x0060
        /*0014*/ 	.byte	0x00, 0xf0, 0x21, 0x00


	//----- nvinfo : EIATTR_KPARAM_INFO
	.align		4
.L_21:
        /*0018*/ 	.byte	0x04, 0x17
        /*001a*/ 	.short	(.L_23 - .L_22)
.L_22:
        /*001c*/ 	.word	0x00000000
        /*0020*/ 	.short	0x000b
        /*0022*/ 	.short	0x0058
        /*0024*/ 	.byte	0x00, 0xf0, 0x21, 0x00


	//----- nvinfo : EIATTR_KPARAM_INFO
	.align		4
.L_23:
        /*0028*/ 	.byte	0x04, 0x17
        /*002a*/ 	.short	(.L_25 - .L_24)
.L_24:
        /*002c*/ 	.word	0x00000000
        /*0030*/ 	.short	0x000a
        /*0032*/ 	.short	0x0050
        /*0034*/ 	.byte	0x00, 0xf0, 0x21, 0x00


	//----- nvinfo : EIATTR_KPARAM_INFO
	.align		4
.L_25:
        /*0038*/ 	.byte	0x04, 0x17
        /*003a*/ 	.short	(.L_27 - .L_26)
.L_26:
        /*003c*/ 	.word	0x00000000
        /*0040*/ 	.short	0x0009
        /*0042*/ 	.short	0x0048
        /*0044*/ 	.byte	0x00, 0xf5, 0x21, 0x00


	//----- nvinfo : EIATTR_KPARAM_INFO
	.align		4
.L_27:
        /*0048*/ 	.byte	0x04, 0x17
        /*004a*/ 	.short	(.L_29 - .L_28)
.L_28:
        /*004c*/ 	.word	0x00000000
        /*0050*/ 	.short	0x0008
        /*0052*/ 	.short	0x0040
        /*0054*/ 	.byte	0x00, 0xf5, 0x21, 0x00


	//----- nvinfo : EIATTR_KPARAM_INFO
	.align		4
.L_29:
        /*0058*/ 	.byte	0x04, 0x17
        /*005a*/ 	.short	(.L_31 - .L_30)
.L_30:
        /*005c*/ 	.word	0x00000000
        /*0060*/ 	.short	0x0007
        /*0062*/ 	.short	0x0038
        /*0064*/ 	.byte	0x00, 0xf5, 0x21, 0x00


	//----- nvinfo : EIATTR_KPARAM_INFO
	.align		4
.L_31:
        /*0068*/ 	.byte	0x04, 0x17
        /*006a*/ 	.short	(.L_33 - .L_32)
.L_32:
        /*006c*/ 	.word	0x00000000
        /*0070*/ 	.short	0x0006
        /*0072*/ 	.short	0x0030
        /*0074*/ 	.byte	0x00, 0xf0, 0x21, 0x00


	//----- nvinfo : EIATTR_KPARAM_INFO
	.align		4
.L_33:
        /*0078*/ 	.byte	0x04, 0x17
        /*007a*/ 	.short	(.L_35 - .L_34)
.L_34:
        /*007c*/ 	.word	0x00000000
        /*0080*/ 	.short	0x0005
        /*0082*/ 	.short	0x0028
        /*0084*/ 	.byte	0x00, 0xf5, 0x21, 0x00


	//----- nvinfo : EIATTR_KPARAM_INFO
	.align		4
.L_35:
        /*0088*/ 	.byte	0x04, 0x17
        /*008a*/ 	.short	(.L_37 - .L_36)
.L_36:
        /*008c*/ 	.word	0x00000000
        /*0090*/ 	.short	0x0004
        /*0092*/ 	.short	0x0020
        /*0094*/ 	.byte	0x00, 0xf5, 0x21, 0x00


	//----- nvinfo : EIATTR_KPARAM_INFO
	.align		4
.L_37:
        /*0098*/ 	.byte	0x04, 0x17
        /*009a*/ 	.short	(.L_39 - .L_38)
.L_38:
        /*009c*/ 	.word	0x00000000
        /*00a0*/ 	.short	0x0003
        /*00a2*/ 	.short	0x0018
        /*00a4*/ 	.byte	0x00, 0xf5, 0x21, 0x00


	//----- nvinfo : EIATTR_KPARAM_INFO
	.align		4
.L_39:
        /*00a8*/ 	.byte	0x04, 0x17
        /*00aa*/ 	.short	(.L_41 - .L_40)
.L_40:
        /*00ac*/ 	.word	0x00000000
        /*00b0*/ 	.short	0x0002
        /*00b2*/ 	.short	0x0010
        /*00b4*/ 	.byte	0x00, 0xf5, 0x21, 0x00


	//----- nvinfo : EIATTR_KPARAM_INFO
	.align		4
.L_41:
        /*00b8*/ 	.byte	0x04, 0x17
        /*00ba*/ 	.short	(.L_43 - .L_42)
.L_42:
        /*00bc*/ 	.word	0x00000000
        /*00c0*/ 	.short	0x0001
        /*00c2*/ 	.short	0x0008
        /*00c4*/ 	.byte	0x00, 0xf5, 0x21, 0x00


	//----- nvinfo : EIATTR_KPARAM_INFO
	.align		4
.L_43:
        /*00c8*/ 	.byte	0x04, 0x17
        /*00ca*/ 	.short	(.L_45 - .L_44)
.L_44:
        /*00cc*/ 	.word	0x00000000
        /*00d0*/ 	.short	0x0000
        /*00d2*/ 	.short	0x0000
        /*00d4*/ 	.byte	0x00, 0xf5, 0x21, 0x00


	//----- nvinfo : EIATTR_SPARSE_MMA_MASK
	.align		4
.L_45:
        /*00d8*/ 	.byte	0x03, 0x50
        /*00da*/ 	.short	0x0000


	//----- nvinfo : EIATTR_MAXREG_COUNT
	.align		4
        /*00dc*/ 	.byte	0x03, 0x1b
        /*00de*/ 	.short	0x00ff


	//----- nvinfo : EIATTR_MERCURY_ISA_VERSION
	.align		4
        /*00e0*/ 	.byte	0x03, 0x5f
        /*00e2*/ 	.short	0x0101


	//----- nvinfo : EIATTR_VRC_CTA_INIT_COUNT
	.align		4
        /*00e4*/ 	.byte	0x02, 0x4a
	.zero		1
	.zero		1


	//----- nvinfo : EIATTR_EXIT_INSTR_OFFSETS
	.align		4
        /*00e8*/ 	.byte	0x04, 0x1c
        /*00ea*/ 	.short	(.L_47 - .L_46)


	//   ....[0]....
.L_46:
        /*00ec*/ 	.word	0x00000090


	//   ....[1]....
        /*00f0*/ 	.word	0x00000260


	//   ....[2]....
        /*00f4*/ 	.word	0x000002b0


	//   ....[3]....
        /*00f8*/ 	.word	0x000008f0


	//   ....[4]....
        /*00fc*/ 	.word	0x00000d20


	//   ....[5]....
        /*0100*/ 	.word	0x00000fc0


	//   ....[6]....
        /*0104*/ 	.word	0x000010f0


	//   ....[7]....
        /*0108*/ 	.word	0x00001140


	//   ....[8]....
        /*010c*/ 	.word	0x000017f0


	//   ....[9]....
        /*0110*/ 	.word	0x00001c70


	//   ....[10]....
        /*0114*/ 	.word	0x00001f30


	//   ....[11]....
        /*0118*/ 	.word	0x00002070


	//   ....[12]....
        /*011c*/ 	.word	0x00002100


	//   ....[13]....
        /*0120*/ 	.word	0x00002150


	//   ....[14]....
        /*0124*/ 	.word	0x000027d0


	//   ....[15]....
        /*0128*/ 	.word	0x00002c40


	//   ....[16]....
        /*012c*/ 	.word	0x00002ef0


	//   ....[17]....
        /*0130*/ 	.word	0x00003020


	//   ....[18]....
        /*0134*/ 	.word	0x00003070


	//   ....[19]....
        /*0138*/ 	.word	0x00003720


	//   ....[20]....
        /*013c*/ 	.word	0x00003ba0


	//   ....[21]....
        /*0140*/ 	.word	0x00003e60


	//   ....[22]....
        /*0144*/ 	.word	0x00003fa0


	//   ....[23]....
        /*0148*/ 	.word	0x00003ff0


	//   ....[24]....
        /*014c*/ 	.word	0x000046a0


	//   ....[25]....
        /*0150*/ 	.word	0x00004b20


	//   ....[26]....
        /*0154*/ 	.word	0x00004de0


	//   ....[27]....
        /*0158*/ 	.word	0x00004f20


	//----- nvinfo : EIATTR_CRS_STACK_SIZE
	.align		4
.L_47:
        /*015c*/ 	.byte	0x04, 0x1e
        /*015e*/ 	.short	(.L_49 - .L_48)
.L_48:
        /*0160*/ 	.word	0x00000000


	//----- nvinfo : EIATTR_CBANK_PARAM_SIZE
	.align		4
.L_49:
        /*0164*/ 	.byte	0x03, 0x19
        /*0166*/ 	.short	0x0068


	//----- nvinfo : EIATTR_PARAM_CBANK
	.align		4
        /*0168*/ 	.byte	0x04, 0x0a
        /*016a*/ 	.short	(.L_51 - .L_50)
	.align		4
.L_50:
        /*016c*/ 	.word	index@(.nv.constant0._Z11ReceiveGradPdS_S_S_S_PKdxPKxS3_S3_xxx)
        /*0170*/ 	.short	0x0380
        /*0172*/ 	.short	0x0068


	//----- nvinfo : EIATTR_SW_WAR
	.align		4
.L_51:
        /*0174*/ 	.byte	0x04, 0x36
        /*0176*/ 	.short	(.L_53 - .L_52)
.L_52:
        /*0178*/ 	.word	0x00000008
.L_53:


//--------------------- .nv.info._Z4ZeroxPd       --------------------------
	.section	.nv.info._Z4ZeroxPd,"",@"SHT_CUDA_INFO"
	.sectionflags	@""
	.align	4


	//----- nvinfo : EIATTR_CUDA_API_VERSION
	.align		4
        /*0000*/ 	.byte	0x04, 0x37
        /*0002*/ 	.short	(.L_55 - .L_54)
.L_54:
        /*0004*/ 	.word	0x00000082


	//----- nvinfo : EIATTR_KPARAM_INFO
	.align		4
.L_55:
        /*0008*/ 	.byte	0x04, 0x17
        /*000a*/ 	.short	(.L_57 - .L_56)
.L_56:
        /*000c*/ 	.word	0x00000000
        /*0010*/ 	.short	0x0001
        /*0012*/ 	.short	0x0008
        /*0014*/ 	.byte	0x00, 0xf5, 0x21, 0x00


	//----- nvinfo : EIATTR_KPARAM_INFO
	.align		4
.L_57:
        /*0018*/ 	.byte	0x04, 0x17
        /*001a*/ 	.short	(.L_59 - .L_58)
.L_58:
        /*001c*/ 	.word	0x00000000
        /*0020*/ 	.short	0x0000
        /*0022*/ 	.short	0x0000
        /*0024*/ 	.byte	0x00, 0xf0, 0x21, 0x00


	//----- nvinfo : EIATTR_SPARSE_MMA_MASK
	.align		4
.L_59:
        /*0028*/ 	.byte	0x03, 0x50
        /*002a*/ 	.short	0x0000


	//----- nvinfo : EIATTR_MAXREG_COUNT
	.align		4
        /*002c*/ 	.byte	0x03, 0x1b
        /*002e*/ 	.short	0x00ff


	//----- nvinfo : EIATTR_MERCURY_ISA_VERSION
	.align		4
        /*0030*/ 	.byte	0x03, 0x5f
        /*0032*/ 	.short	0x0101


	//----- nvinfo : EIATTR_VRC_CTA_INIT_COUNT
	.align		4
        /*0034*/ 	.byte	0x02, 0x4a
	.zero		1
	.zero		1


	//----- nvinfo : EIATTR_EXIT_INSTR_OFFSETS
	.align		4
        /*0038*/ 	.byte	0x04, 0x1c
        /*003a*/ 	.short	(.L_61 - .L_60)


	//   ....[0]....
.L_60:
        /*003c*/ 	.word	0x00000090


	//   ....[1]....
        /*0040*/ 	.word	0x000000f0


	//----- nvinfo : EIATTR_CBANK_PARAM_SIZE
	.align		4
.L_61:
        /*0044*/ 	.byte	0x03, 0x19
        /*0046*/ 	.short	0x0010


	//----- nvinfo : EIATTR_PARAM_CBANK
	.align		4
        /*0048*/ 	.byte	0x04, 0x0a
        /*004a*/ 	.short	(.L_63 - .L_62)
	.align		4
.L_62:
        /*004c*/ 	.word	index@(.nv.constant0._Z4ZeroxPd)
        /*0050*/ 	.short	0x0380
        /*0052*/ 	.short	0x0010


	//----- nvinfo : EIATTR_SW_WAR
	.align		4
.L_63:
        /*0054*/ 	.byte	0x04, 0x36
        /*0056*/ 	.short	(.L_65 - .L_64)
.L_64:
        /*0058*/ 	.word	0x00000008
.L_65:


//--------------------- .nv.info._Z10ReceiveFunPdPKdS1_S1_S1_S1_xPKxS3_S3_xxx --------------------------
	.section	.nv.info._Z10ReceiveFunPdPKdS1_S1_S1_S1_xPKxS3_S3_xxx,"",@"SHT_CUDA_INFO"
	.sectionflags	@""
	.align	4


	//----- nvinfo : EIATTR_CUDA_API_VERSION
	.align		4
        /*0000*/ 	.byte	0x04, 0x37
        /*0002*/ 	.short	(.L_67 - .L_66)
.L_66:
        /*0004*/ 	.word	0x00000082


	//----- nvinfo : EIATTR_KPARAM_INFO
	.align		4
.L_67:
        /*0008*/ 	.byte	0x04, 0x17
        /*000a*/ 	.short	(.L_69 - .L_68)
.L_68:
        /*000c*/ 	.word	0x00000000
        /*0010*/ 	.short	0x000c
        /*0012*/ 	.short	0x0060
        /*0014*/ 	.byte	0x00, 0xf0, 0x21, 0x00


	//----- nvinfo : EIATTR_KPARAM_INFO
	.align		4
.L_69:
        /*0018*/ 	.byte	0x04, 0x17
        /*001a*/ 	.short	(.L_71 - .L_70)
.L_70:
        /*001c*/ 	.word	0x00000000
        /*0020*/ 	.short	0x000b
        /*0022*/ 	.short	0x0058
        /*0024*/ 	.byte	0x00, 0xf0, 0x21, 0x00


	//----- nvinfo : EIATTR_KPARAM_INFO
	.align		4
.L_71:
        /*0028*/ 	.byte	0x04, 0x17
        /*002a*/ 	.short	(.L_73 - .L_72)
.L_72:
        /*002c*/ 	.word	0x00000000
        /*0030*/ 	.short	0x000a
        /*0032*/ 	.short	0x0050
        /*0034*/ 	.byte	0x00, 0xf0, 0x21, 0x00


	//----- nvinfo : EIATTR_KPARAM_INFO
	.align		4
.L_73:
        /*0038*/ 	.byte	0x04, 0x17
        /*003a*/ 	.short	(.L_75 - .L_74)
.L_74:
        /*003c*/ 	.word	0x00000000
        /*0040*/ 	.short	0x0009
        /*0042*/ 	.short	0x0048
        /*0044*/ 	.byte	0x00, 0xf5, 0x21, 0x00


	//----- nvinfo : EIATTR_KPARAM_INFO
	.align		4
.L_75:
        /*0048*/ 	.byte	0x04, 0x17
        /*004a*/ 	.short	(.L_77 - .L_76)
.L_76:
        /*004c*/ 	.word	0x00000000
        /*0050*/ 	.short	0x0008
        /*0052*/ 	.short	0x0040
        /*0054*/ 	.byte	0x00, 0xf5, 0x21, 0x00


	//----- nvinfo : EIATTR_KPARAM_INFO
	.align		4
.L_77:
        /*0058*/ 	.byte	0x04, 0x17
        /*005a*/ 	.short	(.L_79 - .L_78)
.L_78:
        /*005c*/ 	.word	0x00000000
        /*0060*/ 	.short	0x0007
        /*0062*/ 	.short	0x0038
        /*0064*/ 	.byte	0x00, 0xf5, 0x21, 0x00


	//----- nvinfo : EIATTR_KPARAM_INFO
	.align		4
.L_79:
        /*0068*/ 	.byte	0x04, 0x17
        /*006a*/ 	.short	(.L_81 - .L_80)
.L_80:
        /*006c*/ 	.word	0x00000000
        /*0070*/ 	.short	0x0006
        /*0072*/ 	.short	0x0030
        /*0074*/ 	.byte	0x00, 0xf0, 0x21, 0x00


	//----- nvinfo : EIATTR_KPARAM_INFO
	.align		4
.L_81:
        /*0078*/ 	.byte	0x04, 0x17
        /*007a*/ 	.short	(.L_83 - .L_82)
.L_82:
        /*007c*/ 	.word	0x00000000
        /*0080*/ 	.short	0x0005
        /*0082*/ 	.short	0x0028
        /*0084*/ 	.byte	0x00, 0xf5, 0x21, 0x00


	//----- nvinfo : EIATTR_KPARAM_INFO
	.align		4
.L_83:
        /*0088*/ 	.byte	0x04, 0x17
        /*008a*/ 	.short	(.L_85 - .L_84)
.L_84:
        /*008c*/ 	.word	0x00000000
        /*0090*/ 	.short	0x0004
        /*0092*/ 	.short	0x0020
        /*0094*/ 	.byte	0x00, 0xf5, 0x21, 0x00


	//----- nvinfo : EIATTR_KPARAM_INFO
	.align		4
.L_85:
        /*0098*/ 	.byte	0x04, 0x17
        /*009a*/ 	.short	(.L_87 - .L_86)
.L_86:
        /*009c*/ 	.word	0x00000000
        /*00a0*/ 	.short	0x0003
        /*00a2*/ 	.short	0x0018
        /*00a4*/ 	.byte	0x00, 0xf5, 0x21, 0x00


	//----- nvinfo : EIATTR_KPARAM_INFO
	.align		4
.L_87:
        /*00a8*/ 	.byte	0x04, 0x17
        /*00aa*/ 	.short	(.L_89 - .L_88)
.L_88:
        /*00ac*/ 	.word	0x00000000
        /*00b0*/ 	.short	0x0002
        /*00b2*/ 	.short	0x0010
        /*00b4*/ 	.byte	0x00, 0xf5, 0x21, 0x00


	//----- nvinfo : EIATTR_KPARAM_INFO
	.align		4
.L_89:
        /*00b8*/ 	.byte	0x04, 0x17
        /*00ba*/ 	.short	(.L_91 - .L_90)
.L_90:
        /*00bc*/ 	.word	0x00000000
        /*00c0*/ 	.short	0x0001
        /*00c2*/ 	.short	0x0008
        /*00c4*/ 	.byte	0x00, 0xf5, 0x21, 0x00


	//----- nvinfo : EIATTR_KPARAM_INFO
	.align		4
.L_91:
        /*00c8*/ 	.byte	0x04, 0x17
        /*00ca*/ 	.short	(.L_93 - .L_92)
.L_92:
        /*00cc*/ 	.word	0x00000000
        /*00d0*/ 	.short	0x0000
        /*00d2*/ 	.short	0x0000
        /*00d4*/ 	.byte	0x00, 0xf5, 0x21, 0x00


	//----- nvinfo : EIATTR_SPARSE_MMA_MASK
	.align		4
.L_93:
        /*00d8*/ 	.byte	0x03, 0x50
        /*00da*/ 	.short	0x0000


	//----- nvinfo : EIATTR_MAXREG_COUNT
	.align		4
        /*00dc*/ 	.byte	0x03, 0x1b
        /*00de*/ 	.short	0x00ff


	//----- nvinfo : EIATTR_MERCURY_ISA_VERSION
	.align		4
        /*00e0*/ 	.byte	0x03, 0x5f
        /*00e2*/ 	.short	0x0101


	//----- nvinfo : EIATTR_VRC_CTA_INIT_COUNT
	.align		4
        /*00e4*/ 	.byte	0x02, 0x4a
	.zero		1
	.zero		1


	//----- nvinfo : EIATTR_EXIT_INSTR_OFFSETS
	.align		4
        /*00e8*/ 	.byte	0x04, 0x1c
        /*00ea*/ 	.short	(.L_95 - .L_94)


	//   ....[0]....
.L_94:
        /*00ec*/ 	.word	0x00000090


	//   ....[1]....
        /*00f0*/ 	.word	0x00000260


	//   ....[2]....
        /*00f4*/ 	.word	0x000002a0


	//   ....[3]....
        /*00f8*/ 	.word	0x000007d0


	//   ....[4]....
        /*00fc*/ 	.word	0x00000b80


	//   ....[5]....
        /*0100*/ 	.word	0x00000dd0


	//   ....[6]....
        /*0104*/ 	.word	0x00000ee0


	//   ....[7]....
        /*0108*/ 	.word	0x00000f20


	//   ....[8]....
        /*010c*/ 	.word	0x00001440


	//   ....[9]....
        /*0110*/ 	.word	0x000017f0


	//   ....[10]....
        /*0114*/ 	.word	0x00001a30


	//   ....[11]....
        /*0118*/ 	.word	0x00001b30


	//   ....[12]....
        /*011c*/ 	.word	0x00001bc0


	//   ....[13]....
        /*0120*/ 	.word	0x00001c00


	//   ....[14]....
        /*0124*/ 	.word	0x00002110


	//   ....[15]....
        /*0128*/ 	.word	0x000024d0


	//   ....[16]....
        /*012c*/ 	.word	0x00002720


	//   ....[17]....
        /*0130*/ 	.word	0x00002830


	//   ....[18]....
        /*0134*/ 	.word	0x00002870


	//   ....[19]....
        /*0138*/ 	.word	0x00002da0


	//   ....[20]....
        /*013c*/ 	.word	0x00003160


	//   ....[21]....
        /*0140*/ 	.word	0x000033b0


	//   ....[22]....
        /*0144*/ 	.word	0x000034c0


	//   ....[23]....
        /*0148*/ 	.word	0x00003500


	//   ....[24]....
        /*014c*/ 	.word	0x00003a20


	//   ....[25]....
        /*0150*/ 	.word	0x00003de0


	//   ....[26]....
        /*0154*/ 	.word	0x00004030


	//   ....[27]....
        /*0158*/ 	.word	0x00004140


	//----- nvinfo : EIATTR_CRS_STACK_SIZE
	.align		4
.L_95:
        /*015c*/ 	.byte	0x04, 0x1e
        /*015e*/ 	.short	(.L_97 - .L_96)
.L_96:
        /*0160*/ 	.word	0x00000000


	//----- nvinfo : EIATTR_CBANK_PARAM_SIZE
	.align		4
.L_97:
        /*0164*/ 	.byte	0x03, 0x19
        /*0166*/ 	.short	0x0068


	//----- nvinfo : EIATTR_PARAM_CBANK
	.align		4
        /*0168*/ 	.byte	0x04, 0x0a
        /*016a*/ 	.short	(.L_99 - .L_98)
	.align		4
.L_98:
        /*016c*/ 	.word	index@(.nv.constant0._Z10ReceiveFunPdPKdS1_S1_S1_S1_xPKxS3_S3_xxx)
        /*0170*/ 	.short	0x0380
        /*0172*/ 	.short	0x0068


	//----- nvinfo : EIATTR_SW_WAR
	.align		4
.L_99:
        /*0174*/ 	.byte	0x04, 0x36
        /*0176*/ 	.short	(.L_101 - .L_100)
.L_100:
        /*0178*/ 	.word	0x00000008
.L_101:


//--------------------- .nv.callgraph             --------------------------
	.section	.nv.callgraph,"",@"SHT_CUDA_CALLGRAPH"
	.align	4
	.sectionentsize	8
	.align		4
        /*0000*/ 	.word	0x00000000
	.align		4
        /*0004*/ 	.word	0xffffffff
	.align		4
        /*0008*/ 	.word	0x00000000
	.align		4
        /*000c*/ 	.word	0xfffffffe
	.align		4
        /*0010*/ 	.word	0x00000000
	.align		4
        /*0014*/ 	.word	0xfffffffd
	.align		4
        /*0018*/ 	.word	0x00000000
	.align		4
        /*001c*/ 	.word	0xfffffffc


//--------------------- .text._Z11ReceiveGradPdS_S_S_S_PKdxPKxS3_S3_xxx --------------------------
	.section	.text._Z11ReceiveGradPdS_S_S_S_PKdxPKxS3_S3_xxx,"ax",@progbits
	.align	128
        .global         _Z11ReceiveGradPdS_S_S_S_PKdxPKxS3_S3_xxx
        .type           _Z11ReceiveGradPdS_S_S_S_PKdxPKxS3_S3_xxx,@function
        .size           _Z11ReceiveGradPdS_S_S_S_PKdxPKxS3_S3_xxx,(.L_x_51 - _Z11ReceiveGradPdS_S_S_S_PKdxPKxS3_S3_xxx)
        .other          _Z11ReceiveGradPdS_S_S_S_PKdxPKxS3_S3_xxx,@"STO_CUDA_ENTRY STV_DEFAULT"
_Z11ReceiveGradPdS_S_S_S_PKdxPKxS3_S3_xxx:
.text._Z11ReceiveGradPdS_S_S_S_PKdxPKxS3_S3_xxx:
[----:B------:R-:W-:Y:S01]  /*0000*/  LDC R1, c[0x0][0x37c] ;  /* 0x0000df00ff017b82 */ /* 0x000fe20000000800 */
[----:B------:R-:W0:Y:S07]  /*0010*/  S2R R3, SR_TID.X ;  /* 0x0000000000037919 */ /* 0x000e2e0000002100 */
[----:B------:R-:W0:Y:S01]  /*0020*/  S2UR UR4, SR_CTAID.X ;  /* 0x00000000000479c3 */ /* 0x000e220000002500 */
[----:B------:R-:W1:Y:S07]  /*0030*/  LDCU.64 UR6, c[0x0][0x3d0] ;  /* 0x00007a00ff0677ac */ /* 0x000e6e0008000a00 */
[----:B------:R-:W0:Y:S02]  /*0040*/  LDC R2, c[0x0][0x360] ;  /* 0x0000d800ff027b82 */ /* 0x000e240000000800 */
[----:B0-----:R-:W-:-:S05]  /*0050*/  IMAD R2, R2, UR4, R3 ;  /* 0x0000000402027c24 */ /* 0x001fca000f8e0203 */
[----:B-1----:R-:W-:Y:S02]  /*0060*/  ISETP.GE.U32.AND P0, PT, R2, UR6, PT ;  /* 0x0000000602007c0c */ /* 0x002fe4000bf06070 */
[----:B------:R-:W-:-:S04]  /*0070*/  SHF.R.S32.HI R9, RZ, 0x1f, R2 ;  /* 0x0000001fff097819 */ /* 0x000fc80000011402 */
[----:B------:R-:W-:-:S13]  /*0080*/  ISETP.GE.AND.EX P0, PT, R9, UR7, PT, P0 ;  /* 0x0000000709007c0c */ /* 0x000fda000bf06300 */
[----:B------:R-:W-:Y:S05]  /*0090*/  @P0 EXIT ;  /* 0x000000000000094d */ /* 0x000fea0003800000 */
[----:B------:R-:W0:Y:S01]  /*00a0*/  LDCU.128 UR8, c[0x0][0x3c0] ;  /* 0x00007800ff0877ac */ /* 0x000e220008000c00 */
[C---:B------:R-:W-:Y:S01]  /*00b0*/  IMAD.SHL.U32 R10, R2.reuse, 0x8, RZ ;  /* 0x00000008020a7824 */ /* 0x040fe200078e00ff */
[----:B------:R-:W-:Y:S01]  /*00c0*/  SHF.L.U64.HI R0, R2, 0x3, R9 ;  /* 0x0000000302007819 */ /* 0x000fe20000010209 */
[----:B------:R-:W1:Y:S01]  /*00d0*/  LDCU.64 UR14, c[0x0][0x358] ;  /* 0x00006b00ff0e77ac */ /* 0x000e620008000a00 */
[----:B------:R-:W2:Y:S01]  /*00e0*/  LDCU.64 UR4, c[0x0][0x3b8] ;  /* 0x00007700ff0477ac */ /* 0x000ea20008000a00 */
[----:B------:R-:W3:Y:S01]  /*00f0*/  LDCU.64 UR6, c[0x0][0x3e0] ;  /* 0x00007c00ff0677ac */ /* 0x000ee20008000a00 */
[----:B0-----:R-:W-:-:S04]  /*0100*/  IADD3 R4, P1, PT, R10, UR10, RZ ;  /* 0x0000000a0a047c10 */ /* 0x001fc8000ff3e0ff */
[----:B------:R-:W-:Y:S02]  /*0110*/  IADD3.X R5, PT, PT, R0, UR11, RZ, P1, !PT ;  /* 0x0000000b00057c10 */ /* 0x000fe40008ffe4ff */
[----:B--2---:R-:W-:-:S04]  /*0120*/  IADD3 R6, P0, PT, R10, UR4, RZ ;  /* 0x000000040a067c10 */ /* 0x004fc8000ff1e0ff */
[----:B-1----:R-:W2:Y:S01]  /*0130*/  LDG.E.64 R4, desc[UR14][R4.64] ;  /* 0x0000000e04047981 */ /* 0x002ea2000c1e1b00 */
[----:B------:R-:W-:Y:S02]  /*0140*/  IADD3.X R7, PT, PT, R0, UR5, RZ, P0, !PT ;  /* 0x0000000500077c10 */ /* 0x000fe400087fe4ff */
[----:B------:R-:W-:-:S03]  /*0150*/  IADD3 R10, P0, PT, R10, UR8, RZ ;  /* 0x000000080a0a7c10 */ /* 0x000fc6000ff1e0ff */
[----:B------:R-:W4:Y:S01]  /*0160*/  LDG.E R6, desc[UR14][R6.64] ;  /* 0x0000000e06067981 */ /* 0x000f22000c1e1900 */
[----:B------:R-:W-:-:S05]  /*0170*/  IADD3.X R11, PT, PT, R0, UR9, RZ, P0, !PT ;  /* 0x00000009000b7c10 */ /* 0x000fca00087fe4ff */
[----:B------:R-:W5:Y:S01]  /*0180*/  LDG.E R10, desc[UR14][R10.64] ;  /* 0x0000000e0a0a7981 */ /* 0x000f62000c1e1900 */
[----:B---3--:R-:W-:-:S04]  /*0190*/  UIADD3 UR6, UP0, UPT, UR6, 0x2, URZ ;  /* 0x0000000206067890 */ /* 0x008fc8000ff1e0ff */
[----:B------:R-:W-:Y:S01]  /*01a0*/  UIADD3.X UR7, UPT, UPT, URZ, UR7, URZ, UP0, !UPT ;  /* 0x00000007ff077290 */ /* 0x000fe200087fe4ff */
[----:B--2---:R-:W-:-:S04]  /*01b0*/  ISETP.GT.U32.AND P0, PT, R4, 0x1, PT ;  /* 0x000000010400780c */ /* 0x004fc80003f04070 */
[----:B------:R-:W-:Y:S01]  /*01c0*/  ISETP.GT.AND.EX P0, PT, R5, RZ, PT, P0 ;  /* 0x000000ff0500720c */ /* 0x000fe20003f04300 */
[----:B----4-:R-:W-:-:S04]  /*01d0*/  VIADD R3, R6, 0xffffffff ;  /* 0xffffffff06037836 */ /* 0x010fc80000000000 */
[----:B-----5:R-:W-:-:S04]  /*01e0*/  IMAD R3, R3, UR6, R10 ;  /* 0x0000000603037c24 */ /* 0x020fc8000f8e020a */
[----:B------:R-:W-:-:S04]  /*01f0*/  VIADD R8, R3, 0xffffffff ;  /* 0xffffffff03087836 */ /* 0x000fc80000000000 */
[----:B------:R-:W-:Y:S05]  /*0200*/  @P0 BRA `(.L_x_0) ;  /* 0x0000001c009c0947 */ /* 0x000fea0003800000 */
[----:B------:R-:W-:-:S04]  /*0210*/  ISETP.NE.U32.AND P0, PT, R4, RZ, PT ;  /* 0x000000ff0400720c */ /* 0x000fc80003f05070 */
[----:B------:R-:W-:-:S13]  /*0220*/  ISETP.NE.AND.EX P0, PT, R5, RZ, PT, P0 ;  /* 0x000000ff0500720c */ /* 0x000fda0003f05300 */
[----:B------:R-:W-:Y:S05]  /*0230*/  @!P0 BRA `(.L_x_1) ;  /* 0x0000000c00b08947 */ /* 0x000fea0003800000 */
[----:B------:R-:W-:-:S04]  /*0240*/  ISETP.NE.U32.AND P0, PT, R4, 0x1, PT ;  /* 0x000000010400780c */ /* 0x000fc80003f05070 */
[----:B------:R-:W-:-:S13]  /*0250*/  ISETP.NE.AND.EX P0, PT, R5, RZ, PT, P0 ;  /* 0x000000ff0500720c */ /* 0x000fda0003f05300 */
[----:B------:R-:W-:Y:S05]  /*0260*/  @P0 EXIT ;  /* 0x000000000000094d */ /* 0x000fea0003800000 */
[----:B------:R-:W0:Y:S02]  /*0270*/  LDCU.64 UR8, c[0x0][0x3b0] ;  /* 0x00007600ff0877ac */ /* 0x000e240008000a00 */
[----:B0-----:R-:W-:-:S04]  /*0280*/  UISETP.GE.U32.AND UP0, UPT, UR8, 0x1, UPT ;  /* 0x000000010800788c */ /* 0x001fc8000bf06070 */
[----:B------:R-:W-:-:S06]  /*0290*/  UISETP.GE.AND.EX UP0, UPT, UR9, URZ, UPT, UP0 ;  /* 0x000000ff0900728c */ /* 0x000fcc000bf06300 */
[----:B------:R-:W-:-:S13]  /*02a0*/  PLOP3.LUT P0, PT, PT, PT, UP0, 0x80, 0x8 ;  /* 0x000000000008781c */ /* 0x000fda0003f0f008 */
[----:B------:R-:W-:Y:S05]  /*02b0*/  @!P0 EXIT ;  /* 0x000000000000894d */ /* 0x000fea0003800000 */
[----:B------:R-:W0:Y:S01]  /*02c0*/  LDC.64 R12, c[0x0][0x3d8] ;  /* 0x0000f600ff0c7b82 */ /* 0x000e220000000a00 */
[----:B------:R-:W-:Y:S02]  /*02d0*/  UIADD3 UR5, UP0, UPT, UR8, -0x1, URZ ;  /* 0xffffffff08057890 */ /* 0x000fe4000ff1e0ff */
[----:B------:R-:W-:Y:S01]  /*02e0*/  IMAD R9, R9, UR8, RZ ;  /* 0x0000000809097c24 */ /* 0x000fe2000f8e02ff */
[----:B------:R-:W-:Y:S02]  /*02f0*/  ULOP3.LUT UR11, UR8, 0x7, URZ, 0xc0, !UPT ;  /* 0x00000007080b7892 */ /* 0x000fe4000f8ec0ff */
[----:B------:R-:W-:Y:S01]  /*0300*/  IMAD.WIDE.U32 R10, R2, UR8, RZ ;  /* 0x00000008020a7c25 */ /* 0x000fe2000f8e00ff */
[----:B------:R-:W-:Y:S02]  /*0310*/  UIADD3.X UR10, UPT, UPT, UR9, -0x1, URZ, UP0, !UPT ;  /* 0xffffffff090a7890 */ /* 0x000fe400087fe4ff */
[----:B------:R-:W-:Y:S01]  /*0320*/  UISETP.GE.U32.AND UP0, UPT, UR5, 0x7, UPT ;  /* 0x000000070500788c */ /* 0x000fe2000bf06070 */
[----:B------:R-:W-:-:S03]  /*0330*/  UMOV UR4, URZ ;  /* 0x000000ff00047c82 */ /* 0x000fc60008000000 */
[----:B------:R-:W-:Y:S01]  /*0340*/  UISETP.GE.U32.AND.EX UP0, UPT, UR10, URZ, UPT, UP0 ;  /* 0x000000ff0a00728c */ /* 0x000fe2000bf06100 */
[----:B0-----:R-:W-:-:S05]  /*0350*/  IADD3 R12, P0, PT, R12, 0x2, RZ ;  /* 0x000000020c0c7810 */ /* 0x001fca0007f1e0ff */
[----:B------:R-:W-:Y:S02]  /*0360*/  IMAD.X R0, RZ, RZ, R13, P0 ;  /* 0x000000ffff007224 */ /* 0x000fe400000e060d */
[C---:B------:R-:W-:Y:S02]  /*0370*/  IMAD R3, R12.reuse, UR7, RZ ;  /* 0x000000070c037c24 */ /* 0x040fe4000f8e02ff */
[----:B------:R-:W-:-:S04]  /*0380*/  IMAD.WIDE.U32 R12, R12, UR6, RZ ;  /* 0x000000060c0c7c25 */ /* 0x000fc8000f8e00ff */
[----:B------:R-:W-:Y:S02]  /*0390*/  IMAD R5, R0, UR6, R3 ;  /* 0x0000000600057c24 */ /* 0x000fe4000f8e0203 */
[----:B------:R-:W-:Y:S01]  /*03a0*/  IMAD R3, R2, UR9, R9 ;  /* 0x0000000902037c24 */ /* 0x000fe2000f8e0209 */
[----:B------:R-:W-:Y:S01]  /*03b0*/  SHF.R.S32.HI R9, RZ, 0x1f, R8 ;  /* 0x0000001fff097819 */ /* 0x000fe20000011408 */
[----:B------:R-:W-:Y:S02]  /*03c0*/  IMAD.MOV.U32 R0, RZ, RZ, RZ ;  /* 0x000000ffff007224 */ /* 0x000fe400078e00ff */
[----:B------:R-:W-:Y:S02]  /*03d0*/  IMAD.IADD R2, R11, 0x1, R3 ;  /* 0x000000010b027824 */ /* 0x000fe400078e0203 */
[----:B------:R-:W-:Y:S01]  /*03e0*/  IMAD.IADD R3, R13, 0x1, R5 ;  /* 0x000000010d037824 */ /* 0x000fe200078e0205 */
[----:B------:R-:W-:Y:S06]  /*03f0*/  BRA.U !UP0, `(.L_x_2) ;  /* 0x0000000508347547 */ /* 0x000fec000b800000 */
[----:B------:R-:W0:Y:S01]  /*0400*/  LDCU.64 UR4, c[0x0][0x388] ;  /* 0x00007100ff0477ac */ /* 0x000e220008000a00 */
[C-C-:B------:R-:W-:Y:S02]  /*0410*/  SHF.L.U64.HI R6, R12.reuse, 0x5, R3.reuse ;  /* 0x000000050c067819 */ /* 0x140fe40000010203 */
[C-C-:B------:R-:W-:Y:S01]  /*0420*/  SHF.L.U64.HI R24, R12.reuse, 0x4, R3.reuse ;  /* 0x000000040c187819 */ /* 0x140fe20000010203 */
[----:B------:R-:W1:Y:S01]  /*0430*/  LDCU.64 UR12, c[0x0][0x3a8] ;  /* 0x00007500ff0c77ac */ /* 0x000e620008000a00 */
[C-C-:B------:R-:W-:Y:S02]  /*0440*/  SHF.L.U64.HI R28, R12.reuse, 0x3, R3.reuse ;  /* 0x000000030c1c7819 */ /* 0x140fe40000010203 */
[----:B------:R-:W-:Y:S01]  /*0450*/  SHF.L.U64.HI R4, R12, 0x6, R3 ;  /* 0x000000060c047819 */ /* 0x000fe20000010203 */
[----:B------:R-:W-:-:S06]  /*0460*/  ULOP3.LUT UR10, UR8, 0xfffffff8, URZ, 0xc0, !UPT ;  /* 0xfffffff8080a7892 */ /* 0x000fcc000f8ec0ff */
[----:B------:R-:W-:Y:S01]  /*0470*/  IMAD.U32 R0, RZ, RZ, UR10 ;  /* 0x0000000aff007e24 */ /* 0x000fe2000f8e00ff */
[----:B0-----:R-:W-:Y:S01]  /*0480*/  LEA R7, P0, R8, UR4, 0x3 ;  /* 0x0000000408077c11 */ /* 0x001fe2000f8018ff */
[----:B------:R-:W-:Y:S01]  /*0490*/  ULOP3.LUT UR4, UR9, 0x7fffffff, URZ, 0xc0, !UPT ;  /* 0x7fffffff09047892 */ /* 0x000fe2000f8ec0ff */
[----:B-1----:R-:W-:Y:S02]  /*04a0*/  LEA R14, P1, R10, UR12, 0x3 ;  /* 0x0000000c0a0e7c11 */ /* 0x002fe4000f8218ff */
[----:B------:R-:W-:Y:S02]  /*04b0*/  LEA.HI.X R5, R8, UR5, R9, 0x3, P0 ;  /* 0x0000000508057c11 */ /* 0x000fe400080f1c09 */
[----:B------:R-:W-:Y:S02]  /*04c0*/  LEA.HI.X R15, R10, UR13, R2, 0x3, P1 ;  /* 0x0000000d0a0f7c11 */ /* 0x000fe400088f1c02 */
[----:B------:R-:W-:Y:S01]  /*04d0*/  UMOV UR5, UR4 ;  /* 0x0000000400057c82 */ /* 0x000fe20008000000 */
[----:B------:R-:W-:-:S05]  /*04e0*/  IADD3 R14, P0, PT, R14, 0x20, RZ ;  /* 0x000000200e0e7810 */ /* 0x000fca0007f1e0ff */
[----:B------:R-:W-:-:S08]  /*04f0*/  IMAD.X R15, RZ, RZ, R15, P0 ;  /* 0x000000ffff0f7224 */ /* 0x000fd000000e060f */
.L_x_3:
[----:B0-----:R-:W-:Y:S01]  /*0500*/  IMAD.MOV.U32 R22, RZ, RZ, R7 ;  /* 0x000000ffff167224 */ /* 0x001fe200078e0007 */
[----:B------:R-:W2:Y:S01]  /*0510*/  LDG.E.64 R20, desc[UR14][R14.64+-0x20] ;  /* 0xffffe00e0e147981 */ /* 0x000ea2000c1e1b00 */
[----:B------:R-:W-:-:S05]  /*0520*/  IMAD.MOV.U32 R23, RZ, RZ, R5 ;  /* 0x000000ffff177224 */ /* 0x000fca00078e0005 */
[----:B------:R-:W2:Y:S01]  /*0530*/  LDG.E.64 R16, desc[UR14][R22.64] ;  /* 0x0000000e16107981 */ /* 0x000ea2000c1e1b00 */
[----:B------:R-:W-:-:S05]  /*0540*/  LEA R18, P0, R12, R7, 0x3 ;  /* 0x000000070c127211 */ /* 0x000fca00078018ff */
[----:B------:R-:W-:Y:S01]  /*0550*/  IMAD.X R19, R5, 0x1, R28, P0 ;  /* 0x0000000105137824 */ /* 0x000fe200000e061c */
[----:B--2---:R-:W-:-:S07]  /*0560*/  DADD R16, R20, R16 ;  /* 0x0000000014107229 */ /* 0x004fce0000000010 */
[----:B------:R0:W-:Y:S04]  /*0570*/  STG.E.64 desc[UR14][R22.64], R16 ;  /* 0x0000001016007986 */ /* 0x0001e8000c101b0e */
[----:B------:R-:W2:Y:S04]  /*0580*/  LDG.E.64 R26, desc[UR14][R18.64] ;  /* 0x0000000e121a7981 */ /* 0x000ea8000c1e1b00 */
[----:B0-----:R-:W2:Y:S01]  /*0590*/  LDG.E.64 R16, desc[UR14][R14.64+-0x18] ;  /* 0xffffe80e0e107981 */ /* 0x001ea2000c1e1b00 */
[----:B------:R-:W-:-:S05]  /*05a0*/  LEA R20, P0, R12, R7, 0x4 ;  /* 0x000000070c147211 */ /* 0x000fca00078020ff */
[----:B------:R-:W-:Y:S01]  /*05b0*/  IMAD.X R21, R5, 0x1, R24, P0 ;  /* 0x0000000105157824 */ /* 0x000fe200000e0618 */
[----:B--2---:R-:W-:-:S07]  /*05c0*/  DADD R26, R16, R26 ;  /* 0x00000000101a7229 */ /* 0x004fce000000001a */
[----:B------:R0:W-:Y:S04]  /*05d0*/  STG.E.64 desc[UR14][R18.64], R26 ;  /* 0x0000001a12007986 */ /* 0x0001e8000c101b0e */
[----:B------:R-:W2:Y:S04]  /*05e0*/  LDG.E.64 R16, desc[UR14][R14.64+-0x10] ;  /* 0xfffff00e0e107981 */ /* 0x000ea8000c1e1b00 */
[----:B0-----:R-:W2:Y:S01]  /*05f0*/  LDG.E.64 R18, desc[UR14][R20.64] ;  /* 0x0000000e14127981 */ /* 0x001ea2000c1e1b00 */
[----:B------:R-:W-:Y:S01]  /*0600*/  IMAD R25, R3, 0x18, RZ ;  /* 0x0000001803197824 */ /* 0x000fe200078e02ff */
[----:B--2---:R-:W-:Y:S01]  /*0610*/  DADD R18, R16, R18 ;  /* 0x0000000010127229 */ /* 0x004fe20000000012 */
[----:B------:R-:W-:-:S04]  /*0620*/  IMAD.WIDE.U32 R16, R12, 0x18, R22 ;  /* 0x000000180c107825 */ /* 0x000fc800078e0016 */
[----:B------:R-:W-:Y:S02]  /*0630*/  IMAD.IADD R17, R17, 0x1, R25 ;  /* 0x0000000111117824 */ /* 0x000fe400078e0219 */
[----:B------:R0:W-:Y:S04]  /*0640*/  STG.E.64 desc[UR14][R20.64], R18 ;  /* 0x0000001214007986 */ /* 0x0001e8000c101b0e */
[----:B------:R-:W2:Y:S04]  /*0650*/  LDG.E.64 R26, desc[UR14][R16.64] ;  /* 0x0000000e101a7981 */ /* 0x000ea8000c1e1b00 */
[----:B0-----:R-:W2:Y:S02]  /*0660*/  LDG.E.64 R18, desc[UR14][R14.64+-0x8] ;  /* 0xfffff80e0e127981 */ /* 0x001ea4000c1e1b00 */
[----:B--2---:R-:W-:Y:S01]  /*0670*/  DADD R18, R18, R26 ;  /* 0x0000000012127229 */ /* 0x004fe2000000001a */
[----:B------:R-:W-:-:S05]  /*0680*/  LEA R26, P0, R12, R7, 0x5 ;  /* 0x000000070c1a7211 */ /* 0x000fca00078028ff */
[----:B------:R-:W-:Y:S01]  /*0690*/  IMAD.X R27, R5, 0x1, R6, P0 ;  /* 0x00000001051b7824 */ /* 0x000fe200000e0606 */
        /* <DEDUP_REMOVED lines=17> */
[----:B------:R-:W-:-:S04]  /*07b0*/  IMAD.WIDE.U32 R22, R12, 0x38, R22 ;  /* 0x000000380c167825 */ /* 0x000fc800078e0016 */
[----:B------:R-:W-:-:S04]  /*07c0*/  IMAD R25, R3, 0x38, RZ ;  /* 0x0000003803197824 */ /* 0x000fc800078e02ff */
[----:B------:R-:W-:Y:S01]  /*07d0*/  IMAD.IADD R23, R23, 0x1, R25 ;  /* 0x0000000117177824 */ /* 0x000fe200078e0219 */
[----:B--2---:R-:W-:-:S07]  /*07e0*/  DADD R20, R20, R18 ;  /* 0x0000000014147229 */ /* 0x004fce0000000012 */
[----:B------:R0:W-:Y:S04]  /*07f0*/  STG.E.64 desc[UR14][R16.64], R20 ;  /* 0x0000001410007986 */ /* 0x0001e8000c101b0e */
[----:B------:R-:W2:Y:S04]  /*0800*/  LDG.E.64 R18, desc[UR14][R22.64] ;  /* 0x0000000e16127981 */ /* 0x000ea8000c1e1b00 */
[----:B0-----:R0:W2:Y:S01]  /*0810*/  LDG.E.64 R20, desc[UR14][R14.64+0x18] ;  /* 0x0000180e0e147981 */ /* 0x0010a2000c1e1b00 */
[----:B------:R-:W-:-:S04]  /*0820*/  UIADD3 UR10, UP0, UPT, UR10, -0x8, URZ ;  /* 0xfffffff80a0a7890 */ /* 0x000fc8000ff1e0ff */
[----:B------:R-:W-:Y:S02]  /*0830*/  UIADD3.X UR5, UPT, UPT, UR5, -0x1, URZ, UP0, !UPT ;  /* 0xffffffff05057890 */ /* 0x000fe400087fe4ff */
[----:B------:R-:W-:-:S04]  /*0840*/  UISETP.NE.U32.AND UP0, UPT, UR10, URZ, UPT ;  /* 0x000000ff0a00728c */ /* 0x000fc8000bf05070 */
[----:B------:R-:W-:Y:S01]  /*0850*/  UISETP.NE.AND.EX UP0, UPT, UR5, URZ, UPT, UP0 ;  /* 0x000000ff0500728c */ /* 0x000fe2000bf05300 */
[----:B------:R-:W-:Y:S02]  /*0860*/  LEA R7, P0, R12, R7, 0x6 ;  /* 0x000000070c077211 */ /* 0x000fe400078030ff */
[----:B0-----:R-:W-:-:S03]  /*0870*/  IADD3 R14, P1, PT, R14, 0x40, RZ ;  /* 0x000000400e0e7810 */ /* 0x001fc60007f3e0ff */
[----:B------:R-:W-:Y:S02]  /*0880*/  IMAD.X R5, R5, 0x1, R4, P0 ;  /* 0x0000000105057824 */ /* 0x000fe400000e0604 */
[----:B------:R-:W-:Y:S01]  /*0890*/  IMAD.X R15, RZ, RZ, R15, P1 ;  /* 0x000000ffff0f7224 */ /* 0x000fe200008e060f */
[----:B--2---:R-:W-:-:S07]  /*08a0*/  DADD R18, R20, R18 ;  /* 0x0000000014127229 */ /* 0x004fce0000000012 */
[----:B------:R0:W-:Y:S01]  /*08b0*/  STG.E.64 desc[UR14][R22.64], R18 ;  /* 0x0000001216007986 */ /* 0x0001e2000c101b0e */
[----:B------:R-:W-:Y:S05]  /*08c0*/  BRA.U UP0, `(.L_x_3) ;  /* 0xfffffffd000c7547 */ /* 0x000fea000b83ffff */
.L_x_2:
[----:B------:R-:W-:-:S04]  /*08d0*/  ISETP.NE.U32.AND P0, PT, RZ, UR11, PT ;  /* 0x0000000bff007c0c */ /* 0x000fc8000bf05070 */
[----:B------:R-:W-:-:S13]  /*08e0*/  ISETP.NE.AND.EX P0, PT, RZ, RZ, PT, P0 ;  /* 0x000000ffff00720c */ /* 0x000fda0003f05300 */
[----:B------:R-:W-:Y:S05]  /*08f0*/  @!P0 EXIT ;  /* 0x000000000000894d */ /* 0x000fea0003800000 */
[----:B------:R-:W-:Y:S02]  /*0900*/  UISETP.GE.U32.AND UP0, UPT, UR11, 0x4, UPT ;  /* 0x000000040b00788c */ /* 0x000fe4000bf06070 */
[----:B------:R-:W-:Y:S02]  /*0910*/  ULOP3.LUT UR5, UR8, 0x3, URZ, 0xc0, !UPT ;  /* 0x0000000308057892 */ /* 0x000fe4000f8ec0ff */
[----:B------:R-:W-:-:S09]  /*0920*/  UISETP.GE.U32.AND.EX UP0, UPT, URZ, URZ, UPT, UP0 ;  /* 0x000000ffff00728c */ /* 0x000fd2000bf06100 */
[----:B------:R-:W-:Y:S05]  /*0930*/  BRA.U !UP0, `(.L_x_4) ;  /* 0x0000000108f07547 */ /* 0x000fea000b800000 */
[----:B------:R-:W1:Y:S01]  /*0940*/  LDCU.64 UR10, c[0x0][0x3a8] ;  /* 0x00007500ff0a77ac */ /* 0x000e620008000a00 */
[----:B------:R-:W-:Y:S01]  /*0950*/  IMAD R7, R3, R0, RZ ;  /* 0x0000000003077224 */ /* 0x000fe200078e02ff */
[----:B------:R-:W-:Y:S01]  /*0960*/  IADD3 R5, P0, PT, R0, R10, RZ ;  /* 0x0000000a00057210 */ /* 0x000fe20007f1e0ff */
[----:B------:R-:W2:Y:S02]  /*0970*/  LDCU.64 UR12, c[0x0][0x388] ;  /* 0x00007100ff0c77ac */ /* 0x000ea40008000a00 */
[----:B------:R-:W-:Y:S01]  /*0980*/  IMAD R15, R12, UR4, R7 ;  /* 0x000000040c0f7c24 */ /* 0x000fe2000f8e0207 */
[----:B------:R-:W-:Y:S01]  /*0990*/  IADD3.X R16, PT, PT, R2, UR4, RZ, P0, !PT ;  /* 0x0000000402107c10 */ /* 0x000fe200087fe4ff */
[----:B------:R-:W-:-:S04]  /*09a0*/  IMAD.WIDE.U32 R6, R0, R12, R8 ;  /* 0x0000000c00067225 */ /* 0x000fc800078e0008 */
[----:B------:R-:W-:Y:S01]  /*09b0*/  IMAD.IADD R7, R7, 0x1, R15 ;  /* 0x0000000107077824 */ /* 0x000fe200078e020f */
[C---:B-1----:R-:W-:Y:S02]  /*09c0*/  LEA R4, P0, R5.reuse, UR10, 0x3 ;  /* 0x0000000a05047c11 */ /* 0x042fe4000f8018ff */
[C---:B--2---:R-:W-:Y:S02]  /*09d0*/  LEA R14, P1, R6.reuse, UR12, 0x3 ;  /* 0x0000000c060e7c11 */ /* 0x044fe4000f8218ff */
[----:B------:R-:W-:Y:S02]  /*09e0*/  LEA.HI.X R5, R5, UR11, R16, 0x3, P0 ;  /* 0x0000000b05057c11 */ /* 0x000fe400080f1c10 */
[----:B------:R-:W-:-:S04]  /*09f0*/  LEA.HI.X R15, R6, UR13, R7, 0x3, P1 ;  /* 0x0000000d060f7c11 */ /* 0x000fc800088f1c07 */
[----:B------:R-:W2:Y:S04]  /*0a00*/  LDG.E.64 R4, desc[UR14][R4.64] ;  /* 0x0000000e04047981 */ /* 0x000ea8000c1e1b00 */
[----:B0-----:R-:W2:Y:S01]  /*0a10*/  LDG.E.64 R18, desc[UR14][R14.64] ;  /* 0x0000000e0e127981 */ /* 0x001ea2000c1e1b00 */
[----:B------:R-:W-:-:S04]  /*0a20*/  VIADD R17, R0, 0x1 ;  /* 0x0000000100117836 */ /* 0x000fc80000000000 */
[----:B------:R-:W-:Y:S02]  /*0a30*/  IMAD R7, R3, R17, RZ ;  /* 0x0000001103077224 */ /* 0x000fe400078e02ff */
[C---:B------:R-:W-:Y:S01]  /*0a40*/  IMAD.WIDE.U32 R20, R17.reuse, R12, R8 ;  /* 0x0000000c11147225 */ /* 0x040fe200078e0008 */
[----:B------:R-:W-:-:S03]  /*0a50*/  IADD3 R17, P0, PT, R17, R10, RZ ;  /* 0x0000000a11117210 */ /* 0x000fc60007f1e0ff */
[----:B------:R-:W-:Y:S01]  /*0a60*/  IMAD.IADD R7, R21, 0x1, R7 ;  /* 0x0000000115077824 */ /* 0x000fe200078e0207 */
[C---:B------:R-:W-:Y:S01]  /*0a70*/  LEA R6, P1, R20.reuse, UR12, 0x3 ;  /* 0x0000000c14067c11 */ /* 0x040fe2000f8218ff */
[----:B------:R-:W-:Y:S01]  /*0a80*/  IMAD.X R22, RZ, RZ, R2, P0 ;  /* 0x000000ffff167224 */ /* 0x000fe200000e0602 */
[C---:B------:R-:W-:Y:S02]  /*0a90*/  LEA R16, P0, R17.reuse, UR10, 0x3 ;  /* 0x0000000a11107c11 */ /* 0x040fe4000f8018ff */
[----:B------:R-:W-:Y:S02]  /*0aa0*/  LEA.HI.X R7, R20, UR13, R7, 0x3, P1 ;  /* 0x0000000d14077c11 */ /* 0x000fe400088f1c07 */
[----:B------:R-:W-:Y:S01]  /*0ab0*/  LEA.HI.X R17, R17, UR11, R22, 0x3, P0 ;  /* 0x0000000b11117c11 */ /* 0x000fe200080f1c16 */
[----:B--2---:R-:W-:-:S07]  /*0ac0*/  DADD R24, R4, R18 ;  /* 0x0000000004187229 */ /* 0x004fce0000000012 */
[----:B------:R0:W-:Y:S04]  /*0ad0*/  STG.E.64 desc[UR14][R14.64], R24 ;  /* 0x000000180e007986 */ /* 0x0001e8000c101b0e */
[----:B------:R-:W0:Y:S04]  /*0ae0*/  LDG.E.64 R16, desc[UR14][R16.64] ;  /* 0x0000000e10107981 */ /* 0x000e28000c1e1b00 */
[----:B------:R-:W0:Y:S01]  /*0af0*/  LDG.E.64 R20, desc[UR14][R6.64] ;  /* 0x0000000e06147981 */ /* 0x000e22000c1e1b00 */
        /* <DEDUP_REMOVED lines=10> */
[----:B0-----:R-:W-:-:S07]  /*0ba0*/  DADD R24, R16, R20 ;  /* 0x0000000010187229 */ /* 0x001fce0000000014 */
[----:B------:R0:W-:Y:S04]  /*0bb0*/  STG.E.64 desc[UR14][R6.64], R24 ;  /* 0x0000001806007986 */ /* 0x0001e8000c101b0e */
[----:B------:R-:W2:Y:S04]  /*0bc0*/  LDG.E.64 R18, desc[UR14][R18.64] ;  /* 0x0000000e12127981 */ /* 0x000ea8000c1e1b00 */
[----:B------:R-:W2:Y:S01]  /*0bd0*/  LDG.E.64 R20, desc[UR14][R4.64] ;  /* 0x0000000e04147981 */ /* 0x000ea2000c1e1b00 */
[----:B------:R-:W-:-:S04]  /*0be0*/  VIADD R17, R0, 0x3 ;  /* 0x0000000300117836 */ /* 0x000fc80000000000 */
[----:B------:R-:W-:-:S04]  /*0bf0*/  IMAD.WIDE.U32 R22, R17, R12, R8 ;  /* 0x0000000c11167225 */ /* 0x000fc800078e0008 */
[----:B------:R-:W-:Y:S01]  /*0c00*/  IMAD R15, R3, R17, RZ ;  /* 0x00000011030f7224 */ /* 0x000fe200078e02ff */
[----:B------:R-:W-:Y:S02]  /*0c10*/  IADD3 R17, P0, PT, R17, R10, RZ ;  /* 0x0000000a11117210 */ /* 0x000fe40007f1e0ff */
[C---:B------:R-:W-:Y:S01]  /*0c20*/  LEA R14, P1, R22.reuse, UR12, 0x3 ;  /* 0x0000000c160e7c11 */ /* 0x040fe2000f8218ff */
[----:B------:R-:W-:Y:S02]  /*0c30*/  IMAD.IADD R15, R23, 0x1, R15 ;  /* 0x00000001170f7824 */ /* 0x000fe400078e020f */
[----:B------:R-:W-:Y:S01]  /*0c40*/  IMAD.X R26, RZ, RZ, R2, P0 ;  /* 0x000000ffff1a7224 */ /* 0x000fe200000e0602 */
[C---:B------:R-:W-:Y:S02]  /*0c50*/  LEA R16, P0, R17.reuse, UR10, 0x3 ;  /* 0x0000000a11107c11 */ /* 0x040fe4000f8018ff */
[----:B------:R-:W-:Y:S02]  /*0c60*/  LEA.HI.X R15, R22, UR13, R15, 0x3, P1 ;  /* 0x0000000d160f7c11 */ /* 0x000fe400088f1c0f */
[----:B------:R-:W-:Y:S01]  /*0c70*/  LEA.HI.X R17, R17, UR11, R26, 0x3, P0 ;  /* 0x0000000b11117c11 */ /* 0x000fe200080f1c1a */
[----:B--2---:R-:W-:-:S07]  /*0c80*/  DADD R18, R18, R20 ;  /* 0x0000000012127229 */ /* 0x004fce0000000014 */
[----:B------:R1:W-:Y:S04]  /*0c90*/  STG.E.64 desc[UR14][R4.64], R18 ;  /* 0x0000001204007986 */ /* 0x0003e8000c101b0e */
[----:B------:R-:W2:Y:S04]  /*0ca0*/  LDG.E.64 R16, desc[UR14][R16.64] ;  /* 0x0000000e10107981 */ /* 0x000ea8000c1e1b00 */
[----:B0-----:R-:W2:Y:S01]  /*0cb0*/  LDG.E.64 R6, desc[UR14][R14.64] ;  /* 0x0000000e0e067981 */ /* 0x001ea2000c1e1b00 */
[----:B------:R-:W-:Y:S01]  /*0cc0*/  VIADD R0, R0, 0x4 ;  /* 0x0000000400007836 */ /* 0x000fe20000000000 */
[----:B------:R-:W-:Y:S01]  /*0cd0*/  UMOV UR4, URZ ;  /* 0x000000ff00047c82 */ /* 0x000fe20008000000 */
[----:B--2---:R-:W-:-:S07]  /*0ce0*/  DADD R6, R16, R6 ;  /* 0x0000000010067229 */ /* 0x004fce0000000006 */
[----:B------:R1:W-:Y:S04]  /*0cf0*/  STG.E.64 desc[UR14][R14.64], R6 ;  /* 0x000000060e007986 */ /* 0x0003e8000c101b0e */
.L_x_4:
[----:B------:R-:W-:-:S04]  /*0d00*/  ISETP.NE.U32.AND P0, PT, RZ, UR5, PT ;  /* 0x00000005ff007c0c */ /* 0x000fc8000bf05070 */
[----:B------:R-:W-:-:S13]  /*0d10*/  ISETP.NE.AND.EX P0, PT, RZ, RZ, PT, P0 ;  /* 0x000000ffff00720c */ /* 0x000fda0003f05300 */
[----:B------:R-:W-:Y:S05]  /*0d20*/  @!P0 EXIT ;  /* 0x000000000000894d */ /* 0x000fea0003800000 */
[----:B------:R-:W-:-:S04]  /*0d30*/  UISETP.NE.U32.AND UP0, UPT, UR5, 0x1, UPT ;  /* 0x000000010500788c */ /* 0x000fc8000bf05070 */
[----:B------:R-:W-:-:S09]  /*0d40*/  UISETP.NE.AND.EX UP0, UPT, URZ, URZ, UPT, UP0 ;  /* 0x000000ffff00728c */ /* 0x000fd2000bf05300 */
[----:B------:R-:W-:Y:S05]  /*0d50*/  BRA.U !UP0, `(.L_x_5) ;  /* 0x0000000108887547 */ /* 0x000fea000b800000 */
[----:B------:R-:W2:Y:S01]  /*0d60*/  LDCU.64 UR10, c[0x0][0x3a8] ;  /* 0x00007500ff0a77ac */ /* 0x000ea20008000a00 */
[----:B-1----:R-:W-:Y:S01]  /*0d70*/  IMAD R15, R3, R0, RZ ;  /* 0x00000000030f7224 */ /* 0x002fe200078e02ff */
[----:B------:R-:W-:Y:S01]  /*0d80*/  IADD3 R7, P0, PT, R0, R10, RZ ;  /* 0x0000000a00077210 */ /* 0x000fe20007f1e0ff */
[----:B------:R-:W-:Y:S01]  /*0d90*/  IMAD.MOV.U32 R4, RZ, RZ, R8 ;  /* 0x000000ffff047224 */ /* 0x000fe200078e0008 */
[----:B------:R-:W1:Y:S01]  /*0da0*/  LDCU.64 UR12, c[0x0][0x388] ;  /* 0x00007100ff0c77ac */ /* 0x000e620008000a00 */
[----:B------:R-:W-:Y:S01]  /*0db0*/  IMAD.MOV.U32 R5, RZ, RZ, R9 ;  /* 0x000000ffff057224 */ /* 0x000fe200078e0009 */
[----:B0-----:R-:W-:Y:S01]  /*0dc0*/  IADD3.X R18, PT, PT, R2, UR4, RZ, P0, !PT ;  /* 0x0000000402127c10 */ /* 0x001fe200087fe4ff */
[----:B------:R-:W-:Y:S02]  /*0dd0*/  IMAD R17, R12, UR4, R15 ;  /* 0x000000040c117c24 */ /* 0x000fe4000f8e020f */
[----:B------:R-:W-:-:S04]  /*0de0*/  IMAD.WIDE.U32 R14, R0, R12, R4 ;  /* 0x0000000c000e7225 */ /* 0x000fc800078e0004 */
[----:B------:R-:W-:Y:S01]  /*0df0*/  IMAD.IADD R15, R15, 0x1, R17 ;  /* 0x000000010f0f7824 */ /* 0x000fe200078e0211 */
[C---:B--2---:R-:W-:Y:S02]  /*0e00*/  LEA R16, P0, R7.reuse, UR10, 0x3 ;  /* 0x0000000a07107c11 */ /* 0x044fe4000f8018ff */
[C---:B-1----:R-:W-:Y:S02]  /*0e10*/  LEA R6, P1, R14.reuse, UR12, 0x3 ;  /* 0x0000000c0e067c11 */ /* 0x042fe4000f8218ff */
[----:B------:R-:W-:Y:S02]  /*0e20*/  LEA.HI.X R17, R7, UR11, R18, 0x3, P0 ;  /* 0x0000000b07117c11 */ /* 0x000fe400080f1c12 */
[----:B------:R-:W-:-:S04]  /*0e30*/  LEA.HI.X R7, R14, UR13, R15, 0x3, P1 ;  /* 0x0000000d0e077c11 */ /* 0x000fc800088f1c0f */
        /* <DEDUP_REMOVED lines=14> */
[----:B------:R-:W3:Y:S04]  /*0f20*/  LDG.E.64 R20, desc[UR14][R20.64] ;  /* 0x0000000e14147981 */ /* 0x000ee8000c1e1b00 */
[----:B------:R-:W3:Y:S01]  /*0f30*/  LDG.E.64 R16, desc[UR14][R4.64] ;  /* 0x0000000e04107981 */ /* 0x000ee2000c1e1b00 */
[----:B------:R-:W-:Y:S01]  /*0f40*/  VIADD R0, R0, 0x2 ;  /* 0x0000000200007836 */ /* 0x000fe20000000000 */
[----:B------:R-:W-:Y:S01]  /*0f50*/  UMOV UR4, URZ ;  /* 0x000000ff00047c82 */ /* 0x000fe20008000000 */
[----:B---3--:R-:W-:-:S07]  /*0f60*/  DADD R16, R20, R16 ;  /* 0x0000000014107229 */ /* 0x008fce0000000010 */
[----:B------:R2:W-:Y:S04]  /*0f70*/  STG.E.64 desc[UR14][R4.64], R16 ;  /* 0x0000001004007986 */ /* 0x0005e8000c101b0e */
.L_x_5:
[----:B------:R-:W-:-:S04]  /*0f80*/  ULOP3.LUT UR5, UR8, 0x1, URZ, 0xc0, !UPT ;  /* 0x0000000108057892 */ /* 0x000fc8000f8ec0ff */
[----:B------:R-:W-:-:S04]  /*0f90*/  UISETP.NE.U32.AND UP0, UPT, UR5, 0x1, UPT ;  /* 0x000000010500788c */ /* 0x000fc8000bf05070 */
[----:B------:R-:W-:-:S06]  /*0fa0*/  UISETP.NE.U32.AND.EX UP0, UPT, URZ, URZ, UPT, UP0 ;  /* 0x000000ffff00728c */ /* 0x000fcc000bf05100 */
[----:B------:R-:W-:-:S13]  /*0fb0*/  PLOP3.LUT P0, PT, PT, PT, UP0, 0x80, 0x8 ;  /* 0x000000000008781c */ /* 0x000fda0003f0f008 */
[----:B------:R-:W-:Y:S05]  /*0fc0*/  @P0 EXIT ;  /* 0x000000000000094d */ /* 0x000fea0003800000 */
[----:B------:R-:W3:Y:S01]  /*0fd0*/  LDCU.64 UR8, c[0x0][0x3a8] ;  /* 0x00007500ff0877ac */ /* 0x000ee20008000a00 */
[----:B------:R-:W-:Y:S01]  /*0fe0*/  IMAD R3, R3, R0, RZ ;  /* 0x0000000003037224 */ /* 0x000fe200078e02ff */
[----:B------:R-:W-:Y:S01]  /*0ff0*/  IADD3 R10, P0, PT, R0, R10, RZ ;  /* 0x0000000a000a7210 */ /* 0x000fe20007f1e0ff */
[----:B-12---:R-:W-:Y:S01]  /*1000*/  IMAD.MOV.U32 R6, RZ, RZ, R8 ;  /* 0x000000ffff067224 */ /* 0x006fe200078e0008 */
[----:B------:R-:W1:Y:S01]  /*1010*/  LDCU.64 UR10, c[0x0][0x388] ;  /* 0x00007100ff0a77ac */ /* 0x000e620008000a00 */
[----:B------:R-:W-:Y:S01]  /*1020*/  IMAD.MOV.U32 R7, RZ, RZ, R9 ;  /* 0x000000ffff077224 */ /* 0x000fe200078e0009 */
[----:B------:R-:W-:Y:S01]  /*1030*/  IADD3.X R5, PT, PT, R2, UR4, RZ, P0, !PT ;  /* 0x0000000402057c10 */ /* 0x000fe200087fe4ff */
[----:B------:R-:W-:Y:S02]  /*1040*/  IMAD R3, R12, UR4, R3 ;  /* 0x000000040c037c24 */ /* 0x000fe4000f8e0203 */
[----:B------:R-:W-:-:S04]  /*1050*/  IMAD.WIDE.U32 R6, R0, R12, R6 ;  /* 0x0000000c00067225 */ /* 0x000fc800078e0006 */
[----:B------:R-:W-:Y:S01]  /*1060*/  IMAD.IADD R3, R7, 0x1, R3 ;  /* 0x0000000107037824 */ /* 0x000fe200078e0203 */
[----:B---3--:R-:W-:Y:S02]  /*1070*/  LEA R8, P0, R10, UR8, 0x3 ;  /* 0x000000080a087c11 */ /* 0x008fe4000f8018ff */
[----:B-1----:R-:W-:Y:S02]  /*1080*/  LEA R4, P1, R6, UR10, 0x3 ;  /* 0x0000000a06047c11 */ /* 0x002fe4000f8218ff */
[----:B------:R-:W-:Y:S02]  /*1090*/  LEA.HI.X R9, R10, UR9, R5, 0x3, P0 ;  /* 0x000000090a097c11 */ /* 0x000fe400080f1c05 */
[----:B------:R-:W-:-:S03]  /*10a0*/  LEA.HI.X R5, R6, UR11, R3, 0x3, P1 ;  /* 0x0000000b06057c11 */ /* 0x000fc600088f1c03 */
[----:B------:R-:W2:Y:S04]  /*10b0*/  LDG.E.64 R2, desc[UR14][R8.64] ;  /* 0x0000000e08027981 */ /* 0x000ea8000c1e1b00 */
[----:B------:R-:W2:Y:S02]  /*10c0*/  LDG.E.64 R6, desc[UR14][R4.64] ;  /* 0x0000000e04067981 */ /* 0x000ea4000c1e1b00 */
[----:B--2---:R-:W-:-:S07]  /*10d0*/  DADD R2, R2, R6 ;  /* 0x0000000002027229 */ /* 0x004fce0000000006 */
[----:B------:R-:W-:Y:S01]  /*10e0*/  STG.E.64 desc[UR14][R4.64], R2 ;  /* 0x0000000204007986 */ /* 0x000fe2000c101b0e */
[----:B------:R-:W-:Y:S05]  /*10f0*/  EXIT ;  /* 0x000000000000794d */ /* 0x000fea0003800000 */
.L_x_1:
[----:B------:R-:W0:Y:S02]  /*1100*/  LDCU.64 UR8, c[0x0][0x3b0] ;  /* 0x00007600ff0877ac */ /* 0x000e240008000a00 */
[----:B0-----:R-:W-:-:S04]  /*1110*/  UISETP.GE.U32.AND UP0, UPT, UR8, 0x1, UPT ;  /* 0x000000010800788c */ /* 0x001fc8000bf06070 */
[----:B------:R-:W-:-:S06]  /*1120*/  UISETP.GE.AND.EX UP0, UPT, UR9, URZ, UPT, UP0 ;  /* 0x000000ff0900728c */ /* 0x000fcc000bf06300 */
[----:B------:R-:W-:-:S13]  /*1130*/  PLOP3.LUT P0, PT, PT, PT, UP0, 0x80, 0x8 ;  /* 0x000000000008781c */ /* 0x000fda0003f0f008 */
[----:B------:R-:W-:Y:S05]  /*1140*/  @!P0 EXIT ;  /* 0x000000000000894d */ /* 0x000fea0003800000 */
[----:B------:R-:W0:Y:S01]  /*1150*/  LDCU.64 UR4, c[0x0][0x3d8] ;  /* 0x00007b00ff0477ac */ /* 0x000e220008000a00 */
[----:B------:R-:W-:Y:S01]  /*1160*/  IMAD R3, R9, UR8, RZ ;  /* 0x0000000809037c24 */ /* 0x000fe2000f8e02ff */
[----:B------:R-:W-:Y:S01]  /*1170*/  SHF.R.S32.HI R5, RZ, 0x1f, R8 ;  /* 0x0000001fff057819 */ /* 0x000fe20000011408 */
[----:B------:R-:W-:Y:S02]  /*1180*/  UIADD3 UR11, UP1, UPT, UR8, -0x1, URZ ;  /* 0xffffffff080b7890 */ /* 0x000fe4000ff3e0ff */
[C---:B------:R-:W-:Y:S01]  /*1190*/  IMAD R7, R2.reuse, UR9, R3 ;  /* 0x0000000902077c24 */ /* 0x040fe2000f8e0203 */
[----:B------:R-:W-:Y:S02]  /*11a0*/  ULOP3.LUT UR18, UR8, 0x7, URZ, 0xc0, !UPT ;  /* 0x0000000708127892 */ /* 0x000fe4000f8ec0ff */
[----:B------:R-:W-:Y:S01]  /*11b0*/  IMAD.WIDE.U32 R2, R2, UR8, RZ ;  /* 0x0000000802027c25 */ /* 0x000fe2000f8e00ff */
[----:B------:R-:W-:-:S03]  /*11c0*/  UIADD3.X UR13, UPT, UPT, UR9, -0x1, URZ, UP1, !UPT ;  /* 0xffffffff090d7890 */ /* 0x000fc60008ffe4ff */
[----:B------:R-:W-:Y:S01]  /*11d0*/  IMAD.IADD R7, R3, 0x1, R7 ;  /* 0x0000000103077824 */ /* 0x000fe200078e0207 */
[----:B0-----:R-:W-:-:S03]  /*11e0*/  UIADD3 UR10, UP0, UPT, UR4, 0x2, URZ ;  /* 0x00000002040a7890 */ /* 0x001fc6000ff1e0ff */
[----:B------:R-:W-:Y:S01]  /*11f0*/  UMOV UR4, URZ ;  /* 0x000000ff00047c82 */ /* 0x000fe20008000000 */
[----:B------:R-:W-:Y:S02]  /*1200*/  UIADD3.X UR5, UPT, UPT, URZ, UR5, URZ, UP0, !UPT ;  /* 0x00000005ff057290 */ /* 0x000fe400087fe4ff */
[----:B------:R-:W-:Y:S02]  /*1210*/  UISETP.GE.U32.AND UP0, UPT, UR11, 0x7, UPT ;  /* 0x000000070b00788c */ /* 0x000fe4000bf06070 */
[----:B------:R-:W-:Y:S02]  /*1220*/  UIMAD UR12, UR7, UR10, URZ ;  /* 0x0000000a070c72a4 */ /* 0x000fe4000f8e02ff */
[----:B------:R-:W-:Y:S02]  /*1230*/  UISETP.GE.U32.AND.EX UP0, UPT, UR13, URZ, UPT, UP0 ;  /* 0x000000ff0d00728c */ /* 0x000fe4000bf06100 */
[----:B------:R-:W-:Y:S02]  /*1240*/  UIMAD.WIDE.U32 UR10, UR6, UR10, URZ ;  /* 0x0000000a060a72a5 */ /* 0x000fe4000f8e00ff */
[----:B------:R-:W-:-:S03]  /*1250*/  UIMAD UR12, UR5, UR6, UR12 ;  /* 0x00000006050c72a4 */ /* 0x000fc6000f8e020c */
[----:B------:R-:W-:Y:S01]  /*1260*/  UMOV UR5, URZ ;  /* 0x000000ff00057c82 */ /* 0x000fe20008000000 */
[----:B------:R-:W-:Y:S01]  /*1270*/  UIADD3 UR13, UPT, UPT, UR11, UR12, URZ ;  /* 0x0000000c0b0d7290 */ /* 0x000fe2000fffe0ff */
[----:B------:R-:W-:Y:S11]  /*1280*/  BRA.U !UP0, `(.L_x_6) ;  /* 0x0000000508507547 */ /* 0x000ff6000b800000 */
[----:B------:R-:W0:Y:S01]  /*1290*/  LDCU.64 UR22, c[0x0][0x3a8] ;  /* 0x00007500ff1677ac */ /* 0x000e220008000a00 */
[----:B------:R-:W1:Y:S01]  /*12a0*/  LDCU.64 UR16, c[0x0][0x380] ;  /* 0x00007000ff1077ac */ /* 0x000e620008000a00 */
[----:B------:R-:W-:Y:S02]  /*12b0*/  ULOP3.LUT UR4, UR8, 0xfffffff8, URZ, 0xc0, !UPT ;  /* 0xfffffff808047892 */ /* 0x000fe4000f8ec0ff */
[----:B------:R-:W-:Y:S02]  /*12c0*/  ULOP3.LUT UR5, UR9, 0x7fffffff, URZ, 0xc0, !UPT ;  /* 0x7fffffff09057892 */ /* 0x000fe4000f8ec0ff */
[----:B------:R-:W-:Y:S02]  /*12d0*/  USHF.L.U64.HI UR19, UR10, 0x5, UR13 ;  /* 0x000000050a137899 */ /* 0x000fe4000801020d */
[----:B------:R-:W-:Y:S02]  /*12e0*/  USHF.L.U64.HI UR20, UR10, 0x4, UR13 ;  /* 0x000000040a147899 */ /* 0x000fe4000801020d */
[----:B------:R-:W-:Y:S01]  /*12f0*/  USHF.L.U64.HI UR21, UR10, 0x3, UR13 ;  /* 0x000000030a157899 */ /* 0x000fe2000801020d */
[----:B0-----:R-:W-:Y:S01]  /*1300*/  LEA R10, P1, R2, UR22, 0x3 ;  /* 0x00000016020a7c11 */ /* 0x001fe2000f8218ff */
[----:B------:R-:W-:Y:S01]  /*1310*/  UMOV UR9, UR4 ;  /* 0x0000000400097c82 */ /* 0x000fe20008000000 */
[----:B------:R-:W-:-:S02]  /*1320*/  UMOV UR12, UR5 ;  /* 0x00000005000c7c82 */ /* 0x000fc40008000000 */
[----:B------:R-:W-:Y:S02]  /*1330*/  IADD3 R10, P2, PT, R10, 0x20, RZ ;  /* 0x000000200a0a7810 */ /* 0x000fe40007f5e0ff */
[----:B------:R-:W-:Y:S02]  /*1340*/  LEA.HI.X R11, R2, UR23, R7, 0x3, P1 ;  /* 0x00000017020b7c11 */ /* 0x000fe400088f1c07 */
[C---:B-1----:R-:W-:Y:S01]  /*1350*/  LEA R12, P0, R8.reuse, UR16, 0x3 ;  /* 0x00000010080c7c11 */ /* 0x042fe2000f8018ff */
[----:B------:R-:W-:Y:S02]  /*1360*/  USHF.L.U64.HI UR16, UR10, 0x6, UR13 ;  /* 0x000000060a107899 */ /* 0x000fe4000801020d */
[----:B------:R-:W-:Y:S01]  /*1370*/  IMAD.X R11, RZ, RZ, R11, P2 ;  /* 0x000000ffff0b7224 */ /* 0x000fe200010e060b */
[----:B------:R-:W-:-:S09]  /*1380*/  LEA.HI.X R13, R8, UR17, R5, 0x3, P0 ;  /* 0x00000011080d7c11 */ /* 0x000fd200080f1c05 */
.L_x_7:
[----:B0-----:R-:W2:Y:S04]  /*1390*/  LDG.E.64 R16, desc[UR14][R10.64+-0x20] ;  /* 0xffffe00e0a107981 */ /* 0x001ea8000c1e1b00 */
[----:B------:R-:W2:Y:S01]  /*13a0*/  LDG.E.64 R18, desc[UR14][R12.64] ;  /* 0x0000000e0c127981 */ /* 0x000ea2000c1e1b00 */
[----:B------:R-:W-:-:S05]  /*13b0*/  IMAD.U32 R15, RZ, RZ, UR10 ;  /* 0x0000000aff0f7e24 */ /* 0x000fca000f8e00ff */
[----:B------:R-:W-:-:S04]  /*13c0*/  LEA R14, P0, R15, R12, 0x3 ;  /* 0x0000000c0f0e7211 */ /* 0x000fc800078018ff */
[----:B------:R-:W-:Y:S01]  /*13d0*/  IADD3.X R15, PT, PT, R13, UR21, RZ, P0, !PT ;  /* 0x000000150d0f7c10 */ /* 0x000fe200087fe4ff */
[----:B--2---:R-:W-:-:S07]  /*13e0*/  DADD R18, R16, R18 ;  /* 0x0000000010127229 */ /* 0x004fce0000000012 */
[----:B------:R0:W-:Y:S04]  /*13f0*/  STG.E.64 desc[UR14][R12.64], R18 ;  /* 0x000000120c007986 */ /* 0x0001e8000c101b0e */
[----:B------:R-:W2:Y:S04]  /*1400*/  LDG.E.64 R20, desc[UR14][R10.64+-0x18] ;  /* 0xffffe80e0a147981 */ /* 0x000ea8000c1e1b00 */
        /* <DEDUP_REMOVED lines=8> */
[----:B------:R-:W-:Y:S01]  /*1490*/  IMAD.U32 R27, RZ, RZ, UR10 ;  /* 0x0000000aff1b7e24 */ /* 0x000fe2000f8e00ff */
[----:B------:R-:W-:-:S03]  /*14a0*/  UIMAD UR17, UR13, 0x18, URZ ;  /* 0x000000180d1178a4 */ /* 0x000fc6000f8e02ff */
[----:B0-----:R-:W-:-:S04]  /*14b0*/  IMAD.WIDE.U32 R18, R27, 0x18, R12 ;  /* 0x000000181b127825 */ /* 0x001fc800078e000c */
[----:B------:R-:W-:Y:S01]  /*14c0*/  VIADD R19, R19, UR17 ;  /* 0x0000001113137c36 */ /* 0x000fe20008000000 */
[----:B--2---:R-:W-:-:S07]  /*14d0*/  DADD R22, R22, R24 ;  /* 0x0000000016167229 */ /* 0x004fce0000000018 */
[----:B------:R0:W-:Y:S04]  /*14e0*/  STG.E.64 desc[UR14][R16.64], R22 ;  /* 0x0000001610007986 */ /* 0x0001e8000c101b0e */
[----:B------:R-:W2:Y:S04]  /*14f0*/  LDG.E.64 R24, desc[UR14][R10.64+-0x8] ;  /* 0xfffff80e0a187981 */ /* 0x000ea8000c1e1b00 */
[----:B-1----:R-:W2:Y:S01]  /*1500*/  LDG.E.64 R20, desc[UR14][R18.64] ;  /* 0x0000000e12147981 */ /* 0x002ea2000c1e1b00 */
        /* <DEDUP_REMOVED lines=15> */
[----:B------:R-:W-:Y:S01]  /*1600*/  IMAD.U32 R21, RZ, RZ, UR10 ;  /* 0x0000000aff157e24 */ /* 0x000fe2000f8e00ff */
[----:B------:R-:W-:-:S03]  /*1610*/  UIMAD UR17, UR13, 0x30, URZ ;  /* 0x000000300d1178a4 */ /* 0x000fc6000f8e02ff */
[----:B------:R-:W-:Y:S01]  /*1620*/  IMAD.WIDE.U32 R20, R21, 0x30, R12 ;  /* 0x0000003015147825 */ /* 0x000fe200078e000c */
[----:B--2---:R-:W-:-:S03]  /*1630*/  DADD R22, R22, R18 ;  /* 0x0000000016167229 */ /* 0x004fc60000000012 */
[----:B------:R-:W-:Y:S02]  /*1640*/  VIADD R19, R21, UR17 ;  /* 0x0000001115137c36 */ /* 0x000fe40008000000 */
[----:B------:R-:W-:Y:S02]  /*1650*/  IMAD.MOV.U32 R18, RZ, RZ, R20 ;  /* 0x000000ffff127224 */ /* 0x000fe400078e0014 */
[----:B------:R1:W-:Y:S04]  /*1660*/  STG.E.64 desc[UR14][R16.64], R22 ;  /* 0x0000001610007986 */ /* 0x0003e8000c101b0e */
[----:B------:R-:W2:Y:S04]  /*1670*/  LDG.E.64 R20, desc[UR14][R10.64+0x10] ;  /* 0x0000100e0a147981 */ /* 0x000ea8000c1e1b00 */
[----:B0-----:R-:W2:Y:S01]  /*1680*/  LDG.E.64 R14, desc[UR14][R18.64] ;  /* 0x0000000e120e7981 */ /* 0x001ea2000c1e1b00 */
[----:B------:R-:W-:Y:S01]  /*1690*/  IMAD.U32 R25, RZ, RZ, UR10 ;  /* 0x0000000aff197e24 */ /* 0x000fe2000f8e00ff */
[----:B------:R-:W-:-:S03]  /*16a0*/  UIMAD UR17, UR13, 0x38, URZ ;  /* 0x000000380d1178a4 */ /* 0x000fc6000f8e02ff */
[----:B------:R-:W-:-:S04]  /*16b0*/  IMAD.WIDE.U32 R24, R25, 0x38, R12 ;  /* 0x0000003819187825 */ /* 0x000fc800078e000c */
[----:B------:R-:W-:Y:S01]  /*16c0*/  VIADD R25, R25, UR17 ;  /* 0x0000001119197c36 */ /* 0x000fe20008000000 */
[----:B--2---:R-:W-:-:S07]  /*16d0*/  DADD R14, R20, R14 ;  /* 0x00000000140e7229 */ /* 0x004fce000000000e */
[----:B------:R0:W-:Y:S04]  /*16e0*/  STG.E.64 desc[UR14][R18.64], R14 ;  /* 0x0000000e12007986 */ /* 0x0001e8000c101b0e */
[----:B------:R2:W3:Y:S04]  /*16f0*/  LDG.E.64 R20, desc[UR14][R10.64+0x18] ;  /* 0x0000180e0a147981 */ /* 0x0004e8000c1e1b00 */
[----:B-1----:R-:W3:Y:S01]  /*1700*/  LDG.E.64 R16, desc[UR14][R24.64] ;  /* 0x0000000e18107981 */ /* 0x002ee2000c1e1b00 */
[----:B------:R-:W-:-:S04]  /*1710*/  UIADD3 UR9, UP0, UPT, UR9, -0x8, URZ ;  /* 0xfffffff809097890 */ /* 0x000fc8000ff1e0ff */
[----:B------:R-:W-:Y:S01]  /*1720*/  UIADD3.X UR12, UPT, UPT, UR12, -0x1, URZ, UP0, !UPT ;  /* 0xffffffff0c0c7890 */ /* 0x000fe200087fe4ff */
[----:B--2---:R-:W-:Y:S01]  /*1730*/  IADD3 R10, P1, PT, R10, 0x40, RZ ;  /* 0x000000400a0a7810 */ /* 0x004fe20007f3e0ff */
[----:B------:R-:W-:-:S04]  /*1740*/  UISETP.NE.U32.AND UP0, UPT, UR9, URZ, UPT ;  /* 0x000000ff0900728c */ /* 0x000fc8000bf05070 */
[----:B------:R-:W-:Y:S01]  /*1750*/  UISETP.NE.AND.EX UP0, UPT, UR12, URZ, UPT, UP0 ;  /* 0x000000ff0c00728c */ /* 0x000fe2000bf05300 */
[----:B------:R-:W-:Y:S01]  /*1760*/  IMAD.X R11, RZ, RZ, R11, P1 ;  /* 0x000000ffff0b7224 */ /* 0x000fe200008e060b */
[----:B---3--:R-:W-:Y:S01]  /*1770*/  DADD R16, R20, R16 ;  /* 0x0000000014107229 */ /* 0x008fe20000000010 */
[----:B------:R-:W-:-:S06]  /*1780*/  IMAD.U32 R21, RZ, RZ, UR10 ;  /* 0x0000000aff157e24 */ /* 0x000fcc000f8e00ff */
[----:B------:R0:W-:Y:S01]  /*1790*/  STG.E.64 desc[UR14][R24.64], R16 ;  /* 0x0000001018007986 */ /* 0x0001e2000c101b0e */
[----:B------:R-:W-:-:S04]  /*17a0*/  LEA R12, P0, R21, R12, 0x6 ;  /* 0x0000000c150c7211 */ /* 0x000fc800078030ff */
[----:B------:R-:W-:Y:S01]  /*17b0*/  IADD3.X R13, PT, PT, R13, UR16, RZ, P0, !PT ;  /* 0x000000100d0d7c10 */ /* 0x000fe200087fe4ff */
[----:B------:R-:W-:Y:S08]  /*17c0*/  BRA.U UP0, `(.L_x_7) ;  /* 0xfffffff900f07547 */ /* 0x000ff0000b83ffff */
.L_x_6:
[----:B------:R-:W-:-:S04]  /*17d0*/  ISETP.NE.U32.AND P0, PT, RZ, UR18, PT ;  /* 0x00000012ff007c0c */ /* 0x000fc8000bf05070 */
[----:B------:R-:W-:-:S13]  /*17e0*/  ISETP.NE.AND.EX P0, PT, RZ, RZ, PT, P0 ;  /* 0x000000ffff00720c */ /* 0x000fda0003f05300 */
[----:B------:R-:W-:Y:S05]  /*17f0*/  @!P0 EXIT ;  /* 0x000000000000894d */ /* 0x000fea0003800000 */
[----:B------:R-:W-:Y:S02]  /*1800*/  UISETP.GE.U32.AND UP0, UPT, UR18, 0x4, UPT ;  /* 0x000000041200788c */ /* 0x000fe4000bf06070 */
[----:B------:R-:W-:Y:S02]  /*1810*/  ULOP3.LUT UR12, UR8, 0x3, URZ, 0xc0, !UPT ;  /* 0x00000003080c7892 */ /* 0x000fe4000f8ec0ff */
[----:B------:R-:W-:-:S09]  /*1820*/  UISETP.GE.U32.AND.EX UP0, UPT, URZ, URZ, UPT, UP0 ;  /* 0x000000ffff00728c */ /* 0x000fd2000bf06100 */
[----:B------:R-:W-:Y:S05]  /*1830*/  BRA.U !UP0, `(.L_x_8) ;  /* 0x0000000508047547 */ /* 0x000fea000b800000 */
[----:B------:R-:W0:Y:S01]  /*1840*/  LDCU.64 UR16, c[0x0][0x3a8] ;  /* 0x00007500ff1077ac */ /* 0x000e220008000a00 */
[----:B------:R-:W-:Y:S01]  /*1850*/  IMAD.U32 R11, RZ, RZ, UR4 ;  /* 0x00000004ff0b7e24 */ /* 0x000fe2000f8e00ff */
[----:B------:R-:W-:Y:S01]  /*1860*/  IADD3 R0, P0, PT, R2, UR4, RZ ;  /* 0x0000000402007c10 */ /* 0x000fe2000ff1e0ff */
[----:B------:R-:W-:Y:S01]  /*1870*/  IMAD.MOV.U32 R4, RZ, RZ, R8 ;  /* 0x000000ffff047224 */ /* 0x000fe200078e0008 */
[----:B------:R-:W1:Y:S02]  /*1880*/  LDCU.64 UR18, c[0x0][0x380] ;  /* 0x00007000ff1277ac */ /* 0x000e640008000a00 */
[----:B------:R-:W-:Y:S01]  /*1890*/  IADD3.X R13, PT, PT, R7, UR5, RZ, P0, !PT ;  /* 0x00000005070d7c10 */ /* 0x000fe200087fe4ff */
[----:B------:R-:W-:Y:S01]  /*18a0*/  IMAD.WIDE.U32 R10, R11, UR10, R4 ;  /* 0x0000000a0b0a7c25 */ /* 0x000fe2000f8e0004 */
[----:B------:R-:W-:-:S04]  /*18b0*/  UIMAD UR9, UR13, UR4, URZ ;  /* 0x000000040d0972a4 */ /* 0x000fc8000f8e02ff */
[----:B------:R-:W-:Y:S01]  /*18c0*/  UIMAD UR9, UR5, UR10, UR9 ;  /* 0x0000000a050972a4 */ /* 0x000fe2000f8e0209 */
[----:B0-----:R-:W-:-:S05]  /*18d0*/  LEA R14, P0, R0, UR16, 0x3 ;  /* 0x00000010000e7c11 */ /* 0x001fca000f8018ff */
[----:B------:R-:W-:Y:S01]  /*18e0*/  VIADD R11, R11, UR9 ;  /* 0x000000090b0b7c36 */ /* 0x000fe20008000000 */
[----:B-1----:R-:W-:Y:S02]  /*18f0*/  LEA R12, P1, R10, UR18, 0x3 ;  /* 0x000000120a0c7c11 */ /* 0x002fe4000f8218ff */
[----:B------:R-:W-:Y:S02]  /*1900*/  LEA.HI.X R15, R0, UR17, R13, 0x3, P0 ;  /* 0x00000011000f7c11 */ /* 0x000fe400080f1c0d */
[----:B------:R-:W-:-:S04]  /*1910*/  LEA.HI.X R13, R10, UR19, R11, 0x3, P1 ;  /* 0x000000130a0d7c11 */ /* 0x000fc800088f1c0b */
[----:B------:R-:W2:Y:S04]  /*1920*/  LDG.E.64 R14, desc[UR14][R14.64] ;  /* 0x0000000e0e0e7981 */ /* 0x000ea8000c1e1b00 */
[----:B------:R-:W2:Y:S01]  /*1930*/  LDG.E.64 R16, desc[UR14][R12.64] ;  /* 0x0000000e0c107981 */ /* 0x000ea2000c1e1b00 */
[----:B------:R-:W-:-:S04]  /*1940*/  UIADD3 UR5, UPT, UPT, UR4, 0x1, URZ ;  /* 0x0000000104057890 */ /* 0x000fc8000fffe0ff */
[----:B------:R-:W-:Y:S02]  /*1950*/  UIMAD UR9, UR13, UR5, URZ ;  /* 0x000000050d0972a4 */ /* 0x000fe4000f8e02ff */
[----:B------:R-:W-:Y:S01]  /*1960*/  IMAD.U32 R19, RZ, RZ, UR5 ;  /* 0x00000005ff137e24 */ /* 0x000fe2000f8e00ff */
[----:B------:R-:W-:-:S03]  /*1970*/  IADD3 R0, P0, PT, R2, UR5, RZ ;  /* 0x0000000502007c10 */ /* 0x000fc6000ff1e0ff */
[----:B------:R-:W-:-:S04]  /*1980*/  IMAD.WIDE.U32 R18, R19, UR10, R4 ;  /* 0x0000000a13127c25 */ /* 0x000fc8000f8e0004 */
[----:B------:R-:W-:Y:S01]  /*1990*/  IMAD.X R21, RZ, RZ, R7, P0 ;  /* 0x000000ffff157224 */ /* 0x000fe200000e0607 */
[----:B------:R-:W-:Y:S01]  /*19a0*/  LEA R20, P0, R0, UR16, 0x3 ;  /* 0x0000001000147c11 */ /* 0x000fe2000f8018ff */
[----:B------:R-:W-:Y:S01]  /*19b0*/  VIADD R11, R19, UR9 ;  /* 0x00000009130b7c36 */ /* 0x000fe20008000000 */
[----:B------:R-:W-:Y:S02]  /*19c0*/  LEA R10, P1, R18, UR18, 0x3 ;  /* 0x00000012120a7c11 */ /* 0x000fe4000f8218ff */
[----:B------:R-:W-:Y:S02]  /*19d0*/  LEA.HI.X R21, R0, UR17, R21, 0x3, P0 ;  /* 0x0000001100157c11 */ /* 0x000fe400080f1c15 */
[----:B------:R-:W-:Y:S01]  /*19e0*/  LEA.HI.X R11, R18, UR19, R11, 0x3, P1 ;  /* 0x00000013120b7c11 */ /* 0x000fe200088f1c0b */
[----:B--2---:R-:W-:-:S07]  /*19f0*/  DADD R14, R14, R16 ;  /* 0x000000000e0e7229 */ /* 0x004fce0000000010 */
[----:B------:R0:W-:Y:S04]  /*1a00*/  STG.E.64 desc[UR14][R12.64], R14 ;  /* 0x0000000e0c007986 */ /* 0x0001e8000c101b0e */
        /* <DEDUP_REMOVED lines=10> */
[----:B0-----:R-:W-:Y:S02]  /*1ab0*/  LEA R12, P1, R24, UR18, 0x3 ;  /* 0x00000012180c7c11 */ /* 0x001fe4000f8218ff */
        /* <DEDUP_REMOVED lines=21> */
[----:B------:R-:W-:Y:S01]  /*1c10*/  UIADD3 UR4, UPT, UPT, UR4, 0x4, URZ ;  /* 0x0000000404047890 */ /* 0x000fe2000fffe0ff */
[----:B------:R-:W-:Y:S01]  /*1c20*/  UMOV UR5, URZ ;  /* 0x000000ff00057c82 */ /* 0x000fe20008000000 */
[----:B--2---:R-:W-:-:S07]  /*1c30*/  DADD R16, R16, R18 ;  /* 0x0000000010107229 */ /* 0x004fce0000000012 */
[----:B------:R1:W-:Y:S04]  /*1c40*/  STG.E.64 desc[UR14][R10.64], R16 ;  /* 0x000000100a007986 */ /* 0x0003e8000c101b0e */
.L_x_8:
[----:B------:R-:W-:-:S04]  /*1c50*/  ISETP.NE.U32.AND P0, PT, RZ, UR12, PT ;  /* 0x0000000cff007c0c */ /* 0x000fc8000bf05070 */
[----:B------:R-:W-:-:S13]  /*1c60*/  ISETP.NE.AND.EX P0, PT, RZ, RZ, PT, P0 ;  /* 0x000000ffff00720c */ /* 0x000fda0003f05300 */
[----:B------:R-:W-:Y:S05]  /*1c70*/  @!P0 EXIT ;  /* 0x000000000000894d */ /* 0x000fea0003800000 */
[----:B------:R-:W-:-:S04]  /*1c80*/  UISETP.NE.U32.AND UP0, UPT, UR12, 0x1, UPT ;  /* 0x000000010c00788c */ /* 0x000fc8000bf05070 */
[----:B------:R-:W-:-:S09]  /*1c90*/  UISETP.NE.AND.EX UP0, UPT, URZ, URZ, UPT, UP0 ;  /* 0x000000ffff00728c */ /* 0x000fd2000bf05300 */
[----:B------:R-:W-:Y:S05]  /*1ca0*/  BRA.U !UP0, `(.L_x_9) ;  /* 0x0000000108907547 */ /* 0x000fea000b800000 */
[----:B------:R-:W2:Y:S01]  /*1cb0*/  LDCU.64 UR16, c[0x0][0x3a8] ;  /* 0x00007500ff1077ac */ /* 0x000ea20008000a00 */
[----:B01----:R-:W-:Y:S01]  /*1cc0*/  IMAD.U32 R17, RZ, RZ, UR4 ;  /* 0x00000004ff117e24 */ /* 0x003fe2000f8e00ff */
[----:B------:R-:W-:Y:S01]  /*1cd0*/  IADD3 R0, P0, PT, R2, UR4, RZ ;  /* 0x0000000402007c10 */ /* 0x000fe2000ff1e0ff */
[----:B------:R-:W-:Y:S01]  /*1ce0*/  IMAD.MOV.U32 R12, RZ, RZ, R8 ;  /* 0x000000ffff0c7224 */ /* 0x000fe200078e0008 */
[----:B------:R-:W0:Y:S01]  /*1cf0*/  LDCU.64 UR18, c[0x0][0x380] ;  /* 0x00007000ff1277ac */ /* 0x000e220008000a00 */
[----:B------:R-:W-:Y:S01]  /*1d00*/  IMAD.MOV.U32 R13, RZ, RZ, R5 ;  /* 0x000000ffff0d7224 */ /* 0x000fe200078e0005 */
[----:B------:R-:W-:Y:S01]  /*1d10*/  IADD3.X R11, PT, PT, R7, UR5, RZ, P0, !PT ;  /* 0x00000005070b7c10 */ /* 0x000fe200087fe4ff */
[----:B------:R-:W-:Y:S01]  /*1d20*/  UIMAD UR9, UR13, UR4, URZ ;  /* 0x000000040d0972a4 */ /* 0x000fe2000f8e02ff */
[----:B------:R-:W-:-:S03]  /*1d30*/  IMAD.WIDE.U32 R16, R17, UR10, R12 ;  /* 0x0000000a11107c25 */ /* 0x000fc6000f8e000c */
[----:B------:R-:W-:Y:S01]  /*1d40*/  UIMAD UR9, UR5, UR10, UR9 ;  /* 0x0000000a050972a4 */ /* 0x000fe2000f8e0209 */
[----:B--2---:R-:W-:-:S05]  /*1d50*/  LEA R14, P0, R0, UR16, 0x3 ;  /* 0x00000010000e7c11 */ /* 0x004fca000f8018ff */
[----:B------:R-:W-:Y:S01]  /*1d60*/  VIADD R17, R17, UR9 ;  /* 0x0000000911117c36 */ /* 0x000fe20008000000 */
[----:B0-----:R-:W-:Y:S02]  /*1d70*/  LEA R10, P1, R16, UR18, 0x3 ;  /* 0x00000012100a7c11 */ /* 0x001fe4000f8218ff */
        /* <DEDUP_REMOVED lines=17> */
[----:B------:R-:W3:Y:S04]  /*1e90*/  LDG.E.64 R16, desc[UR14][R20.64] ;  /* 0x0000000e14107981 */ /* 0x000ee8000c1e1b00 */
[----:B------:R-:W3:Y:S01]  /*1ea0*/  LDG.E.64 R18, desc[UR14][R12.64] ;  /* 0x0000000e0c127981 */ /* 0x000ee2000c1e1b00 */
[----:B------:R-:W-:Y:S01]  /*1eb0*/  UIADD3 UR4, UPT, UPT, UR4, 0x2, URZ ;  /* 0x0000000204047890 */ /* 0x000fe2000fffe0ff */
[----:B------:R-:W-:Y:S01]  /*1ec0*/  UMOV UR5, URZ ;  /* 0x000000ff00057c82 */ /* 0x000fe20008000000 */
[----:B---3--:R-:W-:-:S07]  /*1ed0*/  DADD R16, R16, R18 ;  /* 0x0000000010107229 */ /* 0x008fce0000000012 */
[----:B------:R2:W-:Y:S04]  /*1ee0*/  STG.E.64 desc[UR14][R12.64], R16 ;  /* 0x000000100c007986 */ /* 0x0005e8000c101b0e */
.L_x_9:
[----:B------:R-:W-:-:S04]  /*1ef0*/  ULOP3.LUT UR8, UR8, 0x1, URZ, 0xc0, !UPT ;  /* 0x0000000108087892 */ /* 0x000fc8000f8ec0ff */
[----:B------:R-:W-:-:S04]  /*1f00*/  UISETP.NE.U32.AND UP0, UPT, UR8, 0x1, UPT ;  /* 0x000000010800788c */ /* 0x000fc8000bf05070 */
[----:B------:R-:W-:-:S06]  /*1f10*/  UISETP.NE.U32.AND.EX UP0, UPT, URZ, URZ, UPT, UP0 ;  /* 0x000000ffff00728c */ /* 0x000fcc000bf05100 */
[----:B------:R-:W-:-:S13]  /*1f20*/  PLOP3.LUT P0, PT, PT, PT, UP0, 0x80, 0x8 ;  /* 0x000000000008781c */ /* 0x000fda0003f0f008 */
[----:B------:R-:W-:Y:S05]  /*1f30*/  @P0 EXIT ;  /* 0x000000000000094d */ /* 0x000fea0003800000 */
[----:B------:R-:W3:Y:S01]  /*1f40*/  LDCU.64 UR16, c[0x0][0x3a8] ;  /* 0x00007500ff1077ac */ /* 0x000ee20008000a00 */
[----:B------:R-:W-:Y:S01]  /*1f50*/  IADD3 R0, P0, PT, R2, UR4, RZ ;  /* 0x0000000402007c10 */ /* 0x000fe2000ff1e0ff */
[----:B------:R-:W-:Y:S01]  /*1f60*/  IMAD.U32 R9, RZ, RZ, UR4 ;  /* 0x00000004ff097e24 */ /* 0x000fe2000f8e00ff */
[----:B------:R-:W4:Y:S01]  /*1f70*/  LDCU.64 UR18, c[0x0][0x380] ;  /* 0x00007000ff1277ac */ /* 0x000f220008000a00 */
[----:B------:R-:W-:Y:S01]  /*1f80*/  IMAD.MOV.U32 R2, RZ, RZ, R8 ;  /* 0x000000ffff027224 */ /* 0x000fe200078e0008 */
[----:B------:R-:W-:Y:S01]  /*1f90*/  IADD3.X R7, PT, PT, R7, UR5, RZ, P0, !PT ;  /* 0x0000000507077c10 */ /* 0x000fe200087fe4ff */
[----:B------:R-:W-:Y:S01]  /*1fa0*/  IMAD.MOV.U32 R3, RZ, RZ, R5 ;  /* 0x000000ffff037224 */ /* 0x000fe200078e0005 */
[----:B------:R-:W-:Y:S01]  /*1fb0*/  UIMAD UR8, UR13, UR4, URZ ;  /* 0x000000040d0872a4 */ /* 0x000fe2000f8e02ff */
[----:B------:R-:W-:-:S03]  /*1fc0*/  IMAD.WIDE.U32 R2, R9, UR10, R2 ;  /* 0x0000000a09027c25 */ /* 0x000fc6000f8e0002 */
[----:B------:R-:W-:-:S06]  /*1fd0*/  UIMAD UR8, UR5, UR10, UR8 ;  /* 0x0000000a050872a4 */ /* 0x000fcc000f8e0208 */
[----:B------:R-:W-:Y:S01]  /*1fe0*/  VIADD R3, R3, UR8 ;  /* 0x0000000803037c36 */ /* 0x000fe20008000000 */
[----:B---3--:R-:W-:Y:S02]  /*1ff0*/  LEA R8, P0, R0, UR16, 0x3 ;  /* 0x0000001000087c11 */ /* 0x008fe4000f8018ff */
[----:B----4-:R-:W-:Y:S02]  /*2000*/  LEA R4, P1, R2, UR18, 0x3 ;  /* 0x0000001202047c11 */ /* 0x010fe4000f8218ff */
[----:B------:R-:W-:Y:S02]  /*2010*/  LEA.HI.X R9, R0, UR17, R7, 0x3, P0 ;  /* 0x0000001100097c11 */ /* 0x000fe400080f1c07 */
[----:B------:R-:W-:-:S03]  /*2020*/  LEA.HI.X R5, R2, UR19, R3, 0x3, P1 ;  /* 0x0000001302057c11 */ /* 0x000fc600088f1c03 */
[----:B------:R-:W3:Y:S04]  /*2030*/  LDG.E.64 R2, desc[UR14][R8.64] ;  /* 0x0000000e08027981 */ /* 0x000ee8000c1e1b00 */
[----:B------:R-:W3:Y:S02]  /*2040*/  LDG.E.64 R6, desc[UR14][R4.64] ;  /* 0x0000000e04067981 */ /* 0x000ee4000c1e1b00 */
[----:B---3--:R-:W-:-:S07]  /*2050*/  DADD R2, R2, R6 ;  /* 0x0000000002027229 */ /* 0x008fce0000000006 */
[----:B------:R-:W-:Y:S01]  /*2060*/  STG.E.64 desc[UR14][R4.64], R2 ;  /* 0x0000000204007986 */ /* 0x000fe2000c101b0e */
[----:B------:R-:W-:Y:S05]  /*2070*/  EXIT ;  /* 0x000000000000794d */ /* 0x000fea0003800000 */
.L_x_0:
[----:B------:R-:W-:-:S04]  /*2080*/  ISETP.NE.U32.AND P0, PT, R4, 0x2, PT ;  /* 0x000000020400780c */ /* 0x000fc80003f05070 */
[----:B------:R-:W-:-:S13]  /*2090*/  ISETP.NE.AND.EX P0, PT, R5, RZ, PT, P0 ;  /* 0x000000ff0500720c */ /* 0x000fda0003f05300 */
[----:B------:R-:W-:Y:S05]  /*20a0*/  @!P0 BRA `(.L_x_10) ;  /* 0x0000001c00c08947 */ /* 0x000fea0003800000 */
[----:B------:R-:W-:-:S04]  /*20b0*/  ISETP.NE.U32.AND P0, PT, R4, 0x3, PT ;  /* 0x000000030400780c */ /* 0x000fc80003f05070 */
        /* <DEDUP_REMOVED lines=13> */
[----:B------:R-:W-:Y:S02]  /*2190*/  ULOP3.LUT UR20, UR8, 0x7, URZ, 0xc0, !UPT ;  /* 0x0000000708147892 */ /* 0x000fe4000f8ec0ff */
[C---:B------:R-:W-:Y:S02]  /*21a0*/  IMAD R7, R2.reuse, UR9, R3 ;  /* 0x0000000902077c24 */ /* 0x040fe4000f8e0203 */
[----:B------:R-:W-:-:S04]  /*21b0*/  IMAD.WIDE.U32 R2, R2, UR8, RZ ;  /* 0x0000000802027c25 */ /* 0x000fc8000f8e00ff */
        /* <DEDUP_REMOVED lines=12> */
[----:B------:R-:W0:Y:S01]  /*2280*/  LDCU.128 UR16, c[0x0][0x3a0] ;  /* 0x00007400ff1077ac */ /* 0x000e220008000c00 */
[----:B------:R-:W-:Y:S02]  /*2290*/  ULOP3.LUT UR4, UR8, 0xfffffff8, URZ, 0xc0, !UPT ;  /* 0xfffffff808047892 */ /* 0x000fe4000f8ec0ff */
[----:B------:R-:W-:Y:S02]  /*22a0*/  ULOP3.LUT UR5, UR9, 0x7fffffff, URZ, 0xc0, !UPT ;  /* 0x7fffffff09057892 */ /* 0x000fe4000f8ec0ff */
[----:B------:R-:W-:Y:S02]  /*22b0*/  USHF.L.U64.HI UR21, UR10, 0x3, UR13 ;  /* 0x000000030a157899 */ /* 0x000fe4000801020d */
[----:B------:R-:W-:Y:S01]  /*22c0*/  USHF.L.U64.HI UR22, UR10, 0x4, UR13 ;  /* 0x000000040a167899 */ /* 0x000fe2000801020d */
[----:B------:R-:W-:Y:S02]  /*22d0*/  UMOV UR9, UR4 ;  /* 0x0000000400097c82 */ /* 0x000fe40008000000 */
[----:B------:R-:W-:Y:S01]  /*22e0*/  UMOV UR12, UR5 ;  /* 0x00000005000c7c82 */ /* 0x000fe20008000000 */
[----:B0-----:R-:W-:Y:S01]  /*22f0*/  LEA R10, P1, R2, UR18, 0x3 ;  /* 0x00000012020a7c11 */ /* 0x001fe2000f8218ff */
[----:B------:R-:W-:Y:S01]  /*2300*/  USHF.L.U64.HI UR18, UR10, 0x5, UR13 ;  /* 0x000000050a127899 */ /* 0x000fe2000801020d */
[----:B------:R-:W-:Y:S01]  /*2310*/  LEA R12, P0, R8, UR16, 0x3 ;  /* 0x00000010080c7c11 */ /* 0x000fe2000f8018ff */
[----:B------:R-:W-:Y:S01]  /*2320*/  USHF.L.U64.HI UR16, UR10, 0x6, UR13 ;  /* 0x000000060a107899 */ /* 0x000fe2000801020d */
[----:B------:R-:W-:-:S02]  /*2330*/  IADD3 R10, P2, PT, R10, 0x20, RZ ;  /* 0x000000200a0a7810 */ /* 0x000fc40007f5e0ff */
[----:B------:R-:W-:Y:S02]  /*2340*/  LEA.HI.X R11, R2, UR19, R7, 0x3, P1 ;  /* 0x00000013020b7c11 */ /* 0x000fe400088f1c07 */
[----:B------:R-:W-:-:S03]  /*2350*/  LEA.HI.X R13, R8, UR17, R5, 0x3, P0 ;  /* 0x00000011080d7c11 */ /* 0x000fc600080f1c05 */
[----:B------:R-:W-:-:S07]  /*2360*/  IMAD.X R11, RZ, RZ, R11, P2 ;  /* 0x000000ffff0b7224 */ /* 0x000fce00010e060b */
.L_x_13:
        /* <DEDUP_REMOVED lines=68> */
.L_x_12:
[----:B------:R-:W-:-:S04]  /*27b0*/  ISETP.NE.U32.AND P0, PT, RZ, UR20, PT ;  /* 0x00000014ff007c0c */ /* 0x000fc8000bf05070 */
[----:B------:R-:W-:-:S13]  /*27c0*/  ISETP.NE.AND.EX P0, PT, RZ, RZ, PT, P0 ;  /* 0x000000ffff00720c */ /* 0x000fda0003f05300 */
[----:B------:R-:W-:Y:S05]  /*27d0*/  @!P0 EXIT ;  /* 0x000000000000894d */ /* 0x000fea0003800000 */
[----:B------:R-:W-:Y:S02]  /*27e0*/  UISETP.GE.U32.AND UP0, UPT, UR20, 0x4, UPT ;  /* 0x000000041400788c */ /* 0x000fe4000bf06070 */
[----:B------:R-:W-:Y:S02]  /*27f0*/  ULOP3.LUT UR12, UR8, 0x3, URZ, 0xc0, !UPT ;  /* 0x00000003080c7892 */ /* 0x000fe4000f8ec0ff */
[----:B------:R-:W-:-:S09]  /*2800*/  UISETP.GE.U32.AND.EX UP0, UPT, URZ, URZ, UPT, UP0 ;  /* 0x000000ffff00728c */ /* 0x000fd2000bf06100 */
[----:B------:R-:W-:Y:S05]  /*2810*/  BRA.U !UP0, `(.L_x_14) ;  /* 0x0000000508007547 */ /* 0x000fea000b800000 */
[----:B------:R-:W0:Y:S01]  /*2820*/  LDCU.128 UR16, c[0x0][0x3a0] ;  /* 0x00007400ff1077ac */ /* 0x000e220008000c00 */
[----:B------:R-:W-:Y:S01]  /*2830*/  IMAD.U32 R11, RZ, RZ, UR4 ;  /* 0x00000004ff0b7e24 */ /* 0x000fe2000f8e00ff */
[----:B------:R-:W-:Y:S01]  /*2840*/  IADD3 R0, P0, PT, R2, UR4, RZ ;  /* 0x0000000402007c10 */ /* 0x000fe2000ff1e0ff */
[----:B------:R-:W-:Y:S01]  /*2850*/  IMAD.MOV.U32 R4, RZ, RZ, R8 ;  /* 0x000000ffff047224 */ /* 0x000fe200078e0008 */
[----:B------:R-:W-:Y:S02]  /*2860*/  UIMAD UR9, UR13, UR4, URZ ;  /* 0x000000040d0972a4 */ /* 0x000fe4000f8e02ff */
[----:B------:R-:W-:Y:S01]  /*2870*/  IADD3.X R13, PT, PT, R7, UR5, RZ, P0, !PT ;  /* 0x00000005070d7c10 */ /* 0x000fe200087fe4ff */
[----:B------:R-:W-:Y:S01]  /*2880*/  IMAD.WIDE.U32 R10, R11, UR10, R4 ;  /* 0x0000000a0b0a7c25 */ /* 0x000fe2000f8e0004 */
[----:B------:R-:W-:-:S06]  /*2890*/  UIMAD UR9, UR5, UR10, UR9 ;  /* 0x0000000a050972a4 */ /* 0x000fcc000f8e0209 */
[----:B------:R-:W-:Y:S01]  /*28a0*/  VIADD R11, R11, UR9 ;  /* 0x000000090b0b7c36 */ /* 0x000fe20008000000 */
[----:B0-----:R-:W-:Y:S02]  /*28b0*/  LEA R14, P0, R0, UR18, 0x3 ;  /* 0x00000012000e7c11 */ /* 0x001fe4000f8018ff */
[----:B------:R-:W-:Y:S02]  /*28c0*/  LEA R12, P1, R10, UR16, 0x3 ;  /* 0x000000100a0c7c11 */ /* 0x000fe4000f8218ff */
        /* <DEDUP_REMOVED lines=34> */
[----:B------:R-:W-:-:S06]  /*2af0*/  UIADD3 UR5, UPT, UPT, UR4, 0x3, URZ ;  /* 0x0000000304057890 */ /* 0x000fcc000fffe0ff */
[----:B------:R-:W-:Y:S01]  /*2b00*/  IMAD.U32 R27, RZ, RZ, UR5 ;  /* 0x00000005ff1b7e24 */ /* 0x000fe2000f8e00ff */
[----:B------:R-:W-:Y:S01]  /*2b10*/  IADD3 R0, P0, PT, R2, UR5, RZ ;  /* 0x0000000502007c10 */ /* 0x000fe2000ff1e0ff */
[----:B------:R-:W-:Y:S02]  /*2b20*/  UIMAD UR5, UR13, UR5, URZ ;  /* 0x000000050d0572a4 */ /* 0x000fe4000f8e02ff */
[----:B------:R-:W-:Y:S01]  /*2b30*/  IMAD.WIDE.U32 R26, R27, UR10, R4 ;  /* 0x0000000a1b1a7c25 */ /* 0x000fe2000f8e0004 */
[----:B------:R-:W-:-:S03]  /*2b40*/  LEA R24, P1, R0, UR18, 0x3 ;  /* 0x0000001200187c11 */ /* 0x000fc6000f8218ff */
[----:B------:R-:W-:Y:S01]  /*2b50*/  IMAD.X R15, RZ, RZ, R7, P0 ;  /* 0x000000ffff0f7224 */ /* 0x000fe200000e0607 */
[----:B------:R-:W-:Y:S01]  /*2b60*/  LEA R14, P0, R26, UR16, 0x3 ;  /* 0x000000101a0e7c11 */ /* 0x000fe2000f8018ff */
[----:B0-----:R-:W-:-:S03]  /*2b70*/  VIADD R11, R27, UR5 ;  /* 0x000000051b0b7c36 */ /* 0x001fc60008000000 */
        /* <DEDUP_REMOVED lines=10> */
.L_x_14:
[----:B------:R-:W-:-:S04]  /*2c20*/  ISETP.NE.U32.AND P0, PT, RZ, UR12, PT ;  /* 0x0000000cff007c0c */ /* 0x000fc8000bf05070 */
[----:B------:R-:W-:-:S13]  /*2c30*/  ISETP.NE.AND.EX P0, PT, RZ, RZ, PT, P0 ;  /* 0x000000ffff00720c */ /* 0x000fda0003f05300 */
[----:B------:R-:W-:Y:S05]  /*2c40*/  @!P0 EXIT ;  /* 0x000000000000894d */ /* 0x000fea0003800000 */
[----:B------:R-:W-:-:S04]  /*2c50*/  UISETP.NE.U32.AND UP0, UPT, UR12, 0x1, UPT ;  /* 0x000000010c00788c */ /* 0x000fc8000bf05070 */
[----:B------:R-:W-:-:S09]  /*2c60*/  UISETP.NE.AND.EX UP0, UPT, URZ, URZ, UPT, UP0 ;  /* 0x000000ffff00728c */ /* 0x000fd2000bf05300 */
[----:B------:R-:W-:Y:S05]  /*2c70*/  BRA.U !UP0, `(.L_x_15) ;  /* 0x00000001088c7547 */ /* 0x000fea000b800000 */
[----:B------:R-:W2:Y:S01]  /*2c80*/  LDCU.128 UR16, c[0x0][0x3a0] ;  /* 0x00007400ff1077ac */ /* 0x000ea20008000c00 */
[----:B0-----:R-:W-:Y:S01]  /*2c90*/  IMAD.U32 R17, RZ, RZ, UR4 ;  /* 0x00000004ff117e24 */ /* 0x001fe2000f8e00ff */
[----:B------:R-:W-:Y:S01]  /*2ca0*/  IADD3 R0, P0, PT, R2, UR4, RZ ;  /* 0x0000000402007c10 */ /* 0x000fe2000ff1e0ff */
[----:B-1----:R-:W-:Y:S01]  /*2cb0*/  IMAD.MOV.U32 R12, RZ, RZ, R8 ;  /* 0x000000ffff0c7224 */ /* 0x002fe200078e0008 */
[----:B------:R-:W-:Y:S01]  /*2cc0*/  UIMAD UR9, UR13, UR4, URZ ;  /* 0x000000040d0972a4 */ /* 0x000fe2000f8e02ff */
[----:B------:R-:W-:Y:S01]  /*2cd0*/  IMAD.MOV.U32 R13, RZ, RZ, R5 ;  /* 0x000000ffff0d7224 */ /* 0x000fe200078e0005 */
[----:B------:R-:W-:Y:S02]  /*2ce0*/  IADD3.X R11, PT, PT, R7, UR5, RZ, P0, !PT ;  /* 0x00000005070b7c10 */ /* 0x000fe400087fe4ff */
[----:B------:R-:W-:Y:S02]  /*2cf0*/  UIMAD UR9, UR5, UR10, UR9 ;  /* 0x0000000a050972a4 */ /* 0x000fe4000f8e0209 */
[----:B------:R-:W-:-:S04]  /*2d00*/  IMAD.WIDE.U32 R16, R17, UR10, R12 ;  /* 0x0000000a11107c25 */ /* 0x000fc8000f8e000c */
[----:B------:R-:W-:Y:S01]  /*2d10*/  VIADD R17, R17, UR9 ;  /* 0x0000000911117c36 */ /* 0x000fe20008000000 */
[----:B--2---:R-:W-:Y:S02]  /*2d20*/  LEA R14, P0, R0, UR18, 0x3 ;  /* 0x00000012000e7c11 */ /* 0x004fe4000f8018ff */
[----:B------:R-:W-:Y:S02]  /*2d30*/  LEA R10, P1, R16, UR16, 0x3 ;  /* 0x00000010100a7c11 */ /* 0x000fe4000f8218ff */
[----:B------:R-:W-:Y:S02]  /*2d40*/  LEA.HI.X R15, R0, UR19, R11, 0x3, P0 ;  /* 0x00000013000f7c11 */ /* 0x000fe400080f1c0b */
[----:B------:R-:W-:-:S04]  /*2d50*/  LEA.HI.X R11, R16, UR17, R17, 0x3, P1 ;  /* 0x00000011100b7c11 */ /* 0x000fc800088f1c11 */
        /* <DEDUP_REMOVED lines=10> */
[----:B------:R-:W-:-:S03]  /*2e00*/  VIADD R19, R19, UR5 ;  /* 0x0000000513137c36 */ /* 0x000fc60008000000 */
        /* <DEDUP_REMOVED lines=10> */
.L_x_15:
[----:B------:R-:W-:-:S04]  /*2eb0*/  ULOP3.LUT UR8, UR8, 0x1, URZ, 0xc0, !UPT ;  /* 0x0000000108087892 */ /* 0x000fc8000f8ec0ff */
[----:B------:R-:W-:-:S04]  /*2ec0*/  UISETP.NE.U32.AND UP0, UPT, UR8, 0x1, UPT ;  /* 0x000000010800788c */ /* 0x000fc8000bf05070 */
[----:B------:R-:W-:-:S06]  /*2ed0*/  UISETP.NE.U32.AND.EX UP0, UPT, URZ, URZ, UPT, UP0 ;  /* 0x000000ffff00728c */ /* 0x000fcc000bf05100 */
[----:B------:R-:W-:-:S13]  /*2ee0*/  PLOP3.LUT P0, PT, PT, PT, UP0, 0x80, 0x8 ;  /* 0x000000000008781c */ /* 0x000fda0003f0f008 */
[----:B------:R-:W-:Y:S05]  /*2ef0*/  @P0 EXIT ;  /* 0x000000000000094d */ /* 0x000fea0003800000 */
[----:B------:R-:W3:Y:S01]  /*2f00*/  LDCU.128 UR16, c[0x0][0x3a0] ;  /* 0x00007400ff1077ac */ /* 0x000ee20008000c00 */
[----:B------:R-:W-:Y:S01]  /*2f10*/  IADD3 R0, P0, PT, R2, UR4, RZ ;  /* 0x0000000402007c10 */ /* 0x000fe2000ff1e0ff */
[----:B------:R-:W-:Y:S01]  /*2f20*/  IMAD.U32 R9, RZ, RZ, UR4 ;  /* 0x00000004ff097e24 */ /* 0x000fe2000f8e00ff */
[----:B------:R-:W-:Y:S01]  /*2f30*/  UIMAD UR8, UR13, UR4, URZ ;  /* 0x000000040d0872a4 */ /* 0x000fe2000f8e02ff */
[----:B------:R-:W-:Y:S01]  /*2f40*/  IMAD.MOV.U32 R2, RZ, RZ, R8 ;  /* 0x000000ffff027224 */ /* 0x000fe200078e0008 */
[----:B------:R-:W-:Y:S01]  /*2f50*/  IADD3.X R7, PT, PT, R7, UR5, RZ, P0, !PT ;  /* 0x0000000507077c10 */ /* 0x000fe200087fe4ff */
[----:B------:R-:W-:Y:S01]  /*2f60*/  IMAD.MOV.U32 R3, RZ, RZ, R5 ;  /* 0x000000ffff037224 */ /* 0x000fe200078e0005 */
[----:B------:R-:W-:Y:S02]  /*2f70*/  UIMAD UR8, UR5, UR10, UR8 ;  /* 0x0000000a050872a4 */ /* 0x000fe4000f8e0208 */
[----:B------:R-:W-:-:S04]  /*2f80*/  IMAD.WIDE.U32 R2, R9, UR10, R2 ;  /* 0x0000000a09027c25 */ /* 0x000fc8000f8e0002 */
[----:B------:R-:W-:Y:S01]  /*2f90*/  VIADD R3, R3, UR8 ;  /* 0x0000000803037c36 */ /* 0x000fe20008000000 */
[----:B---3--:R-:W-:Y:S02]  /*2fa0*/  LEA R8, P1, R0, UR18, 0x3 ;  /* 0x0000001200087c11 */ /* 0x008fe4000f8218ff */
[----:B------:R-:W-:Y:S02]  /*2fb0*/  LEA R4, P0, R2, UR16, 0x3 ;  /* 0x0000001002047c11 */ /* 0x000fe4000f8018ff */
[----:B------:R-:W-:Y:S02]  /*2fc0*/  LEA.HI.X R9, R0, UR19, R7, 0x3, P1 ;  /* 0x0000001300097c11 */ /* 0x000fe400088f1c07 */
[----:B------:R-:W-:-:S03]  /*2fd0*/  LEA.HI.X R5, R2, UR17, R3, 0x3, P0 ;  /* 0x0000001102057c11 */ /* 0x000fc600080f1c03 */
[----:B------:R-:W3:Y:S04]  /*2fe0*/  LDG.E.64 R2, desc[UR14][R8.64] ;  /* 0x0000000e08027981 */ /* 0x000ee8000c1e1b00 */
[----:B------:R-:W3:Y:S02]  /*2ff0*/  LDG.E.64 R6, desc[UR14][R4.64] ;  /* 0x0000000e04067981 */ /* 0x000ee4000c1e1b00 */
[----:B---3--:R-:W-:-:S07]  /*3000*/  DADD R2, R2, R6 ;  /* 0x0000000002027229 */ /* 0x008fce0000000006 */
[----:B------:R-:W-:Y:S01]  /*3010*/  STG.E.64 desc[UR14][R4.64], R2 ;  /* 0x0000000204007986 */ /* 0x000fe2000c101b0e */
[----:B------:R-:W-:Y:S05]  /*3020*/  EXIT ;  /* 0x000000000000794d */ /* 0x000fea0003800000 */
.L_x_11:
        /* <DEDUP_REMOVED lines=30> */
[----:B------:R-:W-:Y:S01]  /*3210*/  USHF.L.U64.HI UR22, UR10, 0x3, UR13 ;  /* 0x000000030a167899 */ /* 0x000fe2000801020d */
[----:B------:R-:W-:Y:S02]  /*3220*/  UMOV UR9, UR4 ;  /* 0x0000000400097c82 */ /* 0x000fe40008000000 */
[----:B------:R-:W-:Y:S01]  /*3230*/  UMOV UR12, UR5 ;  /* 0x00000005000c7c82 */ /* 0x000fe20008000000 */
[----:B0-----:R-:W-:Y:S01]  /*3240*/  LEA R10, P1, R2, UR20, 0x3 ;  /* 0x00000014020a7c11 */ /* 0x001fe2000f8218ff */
[----:B------:R-:W-:-:S03]  /*3250*/  USHF.L.U64.HI UR20, UR10, 0x4, UR13 ;  /* 0x000000040a147899 */ /* 0x000fc6000801020d */
[----:B------:R-:W-:Y:S02]  /*3260*/  IADD3 R10, P2, PT, R10, 0x20, RZ ;  /* 0x000000200a0a7810 */ /* 0x000fe40007f5e0ff */
[----:B------:R-:W-:Y:S02]  /*3270*/  LEA.HI.X R11, R2, UR21, R7, 0x3, P1 ;  /* 0x00000015020b7c11 */ /* 0x000fe400088f1c07 */
[C---:B-1----:R-:W-:Y:S01]  /*3280*/  LEA R12, P0, R8.reuse, UR16, 0x3 ;  /* 0x00000010080c7c11 */ /* 0x042fe2000f8018ff */
[----:B------:R-:W-:Y:S02]  /*3290*/  USHF.L.U64.HI UR16, UR10, 0x6, UR13 ;  /* 0x000000060a107899 */ /* 0x000fe4000801020d */
[----:B------:R-:W-:Y:S01]  /*32a0*/  IMAD.X R11, RZ, RZ, R11, P2 ;  /* 0x000000ffff0b7224 */ /* 0x000fe200010e060b */
[----:B------:R-:W-:-:S09]  /*32b0*/  LEA.HI.X R13, R8, UR17, R5, 0x3, P0 ;  /* 0x00000011080d7c11 */ /* 0x000fd200080f1c05 */
.L_x_17:
        /* <DEDUP_REMOVED lines=68> */
.L_x_16:
        /* <DEDUP_REMOVED lines=72> */
.L_x_18:
        /* <DEDUP_REMOVED lines=42> */
.L_x_19:
        /* <DEDUP_REMOVED lines=25> */
.L_x_10:
        /* <DEDUP_REMOVED lines=41> */
.L_x_21:
        /* <DEDUP_REMOVED lines=68> */
.L_x_20:
        /* <DEDUP_REMOVED lines=72> */
.L_x_22:
        /* <DEDUP_REMOVED lines=42> */
.L_x_23:
        /* <DEDUP_REMOVED lines=25> */
.L_x_24:
[----:B------:R-:W-:-:S00]  /*4f30*/  BRA `(.L_x_24) ;  /* 0xfffffffc00fc7947 */ /* 0x000fc0000383ffff */
[----:B------:R-:W-:-:S00]  /*4f40*/  NOP ;  /* 0x0000000000007918 */ /* 0x000fc00000000000 */
        /* <DEDUP_REMOVED lines=11> */
.L_x_51:


//--------------------- .text._Z4ZeroxPd          --------------------------
	.section	.text._Z4ZeroxPd,"ax",@progbits
	.align	128
        .global         _Z4ZeroxPd
        .type           _Z4ZeroxPd,@function
        .size           _Z4ZeroxPd,(.L_x_52 - _Z4ZeroxPd)
        .other          _Z4ZeroxPd,@"STO_CUDA_ENTRY STV_DEFAULT"
_Z4ZeroxPd:
.text._Z4ZeroxPd:
        /* <DEDUP_REMOVED lines=10> */
[----:B------:R-:W0:Y:S01]  /*00a0*/  LDCU.64 UR6, c[0x0][0x388] ;  /* 0x00007100ff0677ac */ /* 0x000e220008000a00 */
[----:B------:R-:W1:Y:S01]  /*00b0*/  LDCU.64 UR4, c[0x0][0x358] ;  /* 0x00006b00ff0477ac */ /* 0x000e620008000a00 */
[----:B0-----:R-:W-:-:S04]  /*00c0*/  LEA R2, P0, R0, UR6, 0x3 ;  /* 0x0000000600027c11 */ /* 0x001fc8000f8018ff */
[----:B------:R-:W-:-:S05]  /*00d0*/  LEA.HI.X R3, R0, UR7, R3, 0x3, P0 ;  /* 0x0000000700037c11 */ /* 0x000fca00080f1c03 */
[----:B-1----:R-:W-:Y:S01]  /*00e0*/  STG.E.64 desc[UR4][R2.64], RZ ;  /* 0x000000ff02007986 */ /* 0x002fe2000c101b04 */
[----:B------:R-:W-:Y:S05]  /*00f0*/  EXIT ;  /* 0x000000000000794d */ /* 0x000fea0003800000 */
.L_x_25:
        /* <DEDUP_REMOVED lines=16> */
.L_x_52:


//--------------------- .text._Z10ReceiveFunPdPKdS1_S1_S1_S1_xPKxS3_S3_xxx --------------------------
	.section	.text._Z10ReceiveFunPdPKdS1_S1_S1_S1_xPKxS3_S3_xxx,"ax",@progbits
	.align	128
        .global         _Z10ReceiveFunPdPKdS1_S1_S1_S1_xPKxS3_S3_xxx
        .type           _Z10ReceiveFunPdPKdS1_S1_S1_S1_xPKxS3_S3_xxx,@function
        .size           _Z10ReceiveFunPdPKdS1_S1_S1_S1_xPKxS3_S3_xxx,(.L_x_53 - _Z10ReceiveFunPdPKdS1_S1_S1_S1_xPKxS3_S3_xxx)
        .other          _Z10ReceiveFunPdPKdS1_S1_S1_S1_xPKxS3_S3_xxx,@"STO_CUDA_ENTRY STV_DEFAULT"
_Z10ReceiveFunPdPKdS1_S1_S1_S1_xPKxS3_S3_xxx:
.text._Z10ReceiveFunPdPKdS1_S1_S1_S1_xPKxS3_S3_xxx:
        /* <DEDUP_REMOVED lines=14> */
[----:B------:R-:W2:Y:S02]  /*00e0*/  LDCU.64 UR4, c[0x0][0x3b8] ;  /* 0x00007700ff0477ac */ /* 0x000ea40008000a00 */
[----:B0-----:R-:W-:-:S04]  /*00f0*/  IADD3 R4, P1, PT, R8, UR10, RZ ;  /* 0x0000000a08047c10 */ /* 0x001fc8000ff3e0ff */
[----:B------:R-:W-:Y:S02]  /*0100*/  IADD3.X R5, PT, PT, R0, UR11, RZ, P1, !PT ;  /* 0x0000000b00057c10 */ /* 0x000fe40008ffe4ff */
[----:B--2---:R-:W-:-:S04]  /*0110*/  IADD3 R6, P0, PT, R8, UR4, RZ ;  /* 0x0000000408067c10 */ /* 0x004fc8000ff1e0ff */
[----:B-1----:R-:W2:Y:S01]  /*0120*/  LDG.E.64 R4, desc[UR6][R4.64] ;  /* 0x0000000604047981 */ /* 0x002ea2000c1e1b00 */
[----:B------:R-:W-:Y:S01]  /*0130*/  IADD3.X R7, PT, PT, R0, UR5, RZ, P0, !PT ;  /* 0x0000000500077c10 */ /* 0x000fe200087fe4ff */
[----:B------:R-:W0:Y:S01]  /*0140*/  LDCU.64 UR4, c[0x0][0x3e0] ;  /* 0x00007c00ff0477ac */ /* 0x000e220008000a00 */
[----:B------:R-:W-:-:S03]  /*0150*/  IADD3 R8, P0, PT, R8, UR8, RZ ;  /* 0x0000000808087c10 */ /* 0x000fc6000ff1e0ff */
[----:B------:R-:W3:Y:S01]  /*0160*/  LDG.E R6, desc[UR6][R6.64] ;  /* 0x0000000606067981 */ /* 0x000ee2000c1e1900 */
[----:B------:R-:W-:-:S05]  /*0170*/  IADD3.X R9, PT, PT, R0, UR9, RZ, P0, !PT ;  /* 0x0000000900097c10 */ /* 0x000fca00087fe4ff */
[----:B------:R-:W4:Y:S01]  /*0180*/  LDG.E R8, desc[UR6][R8.64] ;  /* 0x0000000608087981 */ /* 0x000f22000c1e1900 */
[----:B0-----:R-:W-:-:S04]  /*0190*/  UIADD3 UR4, UP0, UPT, UR4, 0x2, URZ ;  /* 0x0000000204047890 */ /* 0x001fc8000ff1e0ff */
[----:B------:R-:W-:Y:S01]  /*01a0*/  UIADD3.X UR5, UPT, UPT, URZ, UR5, URZ, UP0, !UPT ;  /* 0x00000005ff057290 */ /* 0x000fe200087fe4ff */
[----:B--2---:R-:W-:-:S04]  /*01b0*/  ISETP.GT.U32.AND P0, PT, R4, 0x1, PT ;  /* 0x000000010400780c */ /* 0x004fc80003f04070 */
[----:B------:R-:W-:Y:S01]  /*01c0*/  ISETP.GT.AND.EX P0, PT, R5, RZ, PT, P0 ;  /* 0x000000ff0500720c */ /* 0x000fe20003f04300 */
[----:B---3--:R-:W-:-:S04]  /*01d0*/  VIADD R11, R6, 0xffffffff ;  /* 0xffffffff060b7836 */ /* 0x008fc80000000000 */
[----:B----4-:R-:W-:-:S04]  /*01e0*/  IMAD R11, R11, UR4, R8 ;  /* 0x000000040b0b7c24 */ /* 0x010fc8000f8e0208 */
        /* <DEDUP_REMOVED lines=8> */
[----:B------:R-:W0:Y:S02]  /*0270*/  LDC.64 R8, c[0x0][0x3b0] ;  /* 0x0000ec00ff087b82 */ /* 0x000e240000000a00 */
[----:B0-----:R-:W-:-:S04]  /*0280*/  ISETP.GE.U32.AND P0, PT, R8, 0x1, PT ;  /* 0x000000010800780c */ /* 0x001fc80003f06070 */
[----:B------:R-:W-:-:S13]  /*0290*/  ISETP.GE.AND.EX P0, PT, R9, RZ, PT, P0 ;  /* 0x000000ff0900720c */ /* 0x000fda0003f06300 */
[----:B------:R-:W-:Y:S05]  /*02a0*/  @!P0 EXIT ;  /* 0x000000000000894d */ /* 0x000fea0003800000 */
[----:B------:R-:W0:Y:S01]  /*02b0*/  LDC.64 R4, c[0x0][0x3d8] ;  /* 0x0000f600ff047b82 */ /* 0x000e220000000a00 */
[C---:B------:R-:W-:Y:S01]  /*02c0*/  IADD3 R2, P2, PT, R8.reuse, -0x1, RZ ;  /* 0xffffffff08027810 */ /* 0x040fe20007f5e0ff */
[-C--:B------:R-:W-:Y:S01]  /*02d0*/  IMAD R3, R3, R8.reuse, RZ ;  /* 0x0000000803037224 */ /* 0x080fe200078e02ff */
[----:B------:R-:W-:Y:S01]  /*02e0*/  LOP3.LUT R0, R8, 0x7, RZ, 0xc0, !PT ;  /* 0x0000000708007812 */ /* 0x000fe200078ec0ff */
[----:B------:R-:W-:Y:S01]  /*02f0*/  IMAD.WIDE.U32 R10, R12, R8, RZ ;  /* 0x000000080c0a7225 */ /* 0x000fe200078e00ff */
[----:B------:R-:W-:Y:S02]  /*0300*/  ISETP.GE.U32.AND P1, PT, R2, 0x7, PT ;  /* 0x000000070200780c */ /* 0x000fe40003f26070 */
[----:B------:R-:W-:Y:S02]  /*0310*/  SHF.R.S32.HI R17, RZ, 0x1f, R16 ;  /* 0x0000001fff117819 */ /* 0x000fe40000011410 */
[----:B0-----:R-:W-:Y:S02]  /*0320*/  IADD3 R13, P0, PT, R4, 0x2, RZ ;  /* 0x00000002040d7810 */ /* 0x001fe40007f1e0ff */
[----:B------:R-:W-:-:S03]  /*0330*/  IADD3.X R4, PT, PT, R9, -0x1, RZ, P2, !PT ;  /* 0xffffffff09047810 */ /* 0x000fc600017fe4ff */
[----:B------:R-:W-:Y:S01]  /*0340*/  IMAD.X R2, RZ, RZ, R5, P0 ;  /* 0x000000ffff027224 */ /* 0x000fe200000e0605 */
[----:B------:R-:W-:Y:S01]  /*0350*/  ISETP.GE.U32.AND.EX P1, PT, R4, RZ, PT, P1 ;  /* 0x000000ff0400720c */ /* 0x000fe20003f26110 */
[----:B------:R-:W-:Y:S01]  /*0360*/  IMAD R5, R13, UR5, RZ ;  /* 0x000000050d057c24 */ /* 0x000fe2000f8e02ff */
[----:B------:R-:W-:-:S03]  /*0370*/  ISETP.NE.U32.AND P0, PT, R0, RZ, PT ;  /* 0x000000ff0000720c */ /* 0x000fc60003f05070 */
[----:B------:R-:W-:Y:S01]  /*0380*/  IMAD R7, R2, UR4, R5 ;  /* 0x0000000402077c24 */ /* 0x000fe2000f8e0205 */
[----:B------:R-:W-:Y:S01]  /*0390*/  ISETP.NE.AND.EX P0, PT, RZ, RZ, PT, P0 ;  /* 0x000000ffff00720c */ /* 0x000fe20003f05300 */
[----:B------:R-:W-:Y:S01]  /*03a0*/  IMAD R5, R12, R9, R3 ;  /* 0x000000090c057224 */ /* 0x000fe200078e0203 */
[----:B------:R-:W-:Y:S01]  /*03b0*/  CS2R R2, SRZ ;  /* 0x0000000000027805 */ /* 0x000fe2000001ff00 */
[----:B------:R-:W-:-:S04]  /*03c0*/  IMAD.WIDE.U32 R12, R13, UR4, RZ ;  /* 0x000000040d0c7c25 */ /* 0x000fc8000f8e00ff */
[----:B------:R-:W-:Y:S02]  /*03d0*/  IMAD.IADD R5, R11, 0x1, R5 ;  /* 0x000000010b057824 */ /* 0x000fe400078e0205 */
[----:B------:R-:W-:Y:S01]  /*03e0*/  IMAD.IADD R4, R13, 0x1, R7 ;  /* 0x000000010d047824 */ /* 0x000fe200078e0207 */
[----:B------:R-:W-:Y:S06]  /*03f0*/  @!P1 BRA `(.L_x_28) ;  /* 0x0000000000f49947 */ /* 0x000fec0003800000 */
[----:B------:R-:W0:Y:S01]  /*0400*/  LDCU.64 UR8, c[0x0][0x390] ;  /* 0x00007200ff0877ac */ /* 0x000e220008000a00 */
[----:B------:R-:W-:Y:S02]  /*0410*/  LOP3.LUT R2, R9, 0x7fffffff, RZ, 0xc0, !PT ;  /* 0x7fffffff09027812 */ /* 0x000fe400078ec0ff */
[----:B------:R-:W-:Y:S01]  /*0420*/  LOP3.LUT R3, R8, 0xfffffff8, RZ, 0xc0, !PT ;  /* 0xfffffff808037812 */ /* 0x000fe200078ec0ff */
[----:B------:R-:W1:Y:S01]  /*0430*/  LDCU.64 UR10, c[0x0][0x380] ;  /* 0x00007000ff0a77ac */ /* 0x000e620008000a00 */
[C---:B------:R-:W-:Y:S01]  /*0440*/  SHF.L.U64.HI R20, R12.reuse, 0x5, R4 ;  /* 0x000000050c147819 */ /* 0x040fe20000010204 */
[----:B------:R-:W-:Y:S01]  /*0450*/  IMAD.MOV.U32 R9, RZ, RZ, R2 ;  /* 0x000000ffff097224 */ /* 0x000fe200078e0002 */
[C-C-:B------:R-:W-:Y:S01]  /*0460*/  SHF.L.U64.HI R22, R12.reuse, 0x4, R4.reuse ;  /* 0x000000040c167819 */ /* 0x140fe20000010204 */
[----:B------:R-:W-:Y:S01]  /*0470*/  IMAD.MOV.U32 R21, RZ, RZ, R3 ;  /* 0x000000ffff157224 */ /* 0x000fe200078e0003 */
[C-C-:B------:R-:W-:Y:S02]  /*0480*/  SHF.L.U64.HI R24, R12.reuse, 0x3, R4.reuse ;  /* 0x000000030c187819 */ /* 0x140fe40000010204 */
[----:B------:R-:W-:-:S02]  /*0490*/  SHF.L.U64.HI R26, R12, 0x6, R4 ;  /* 0x000000060c1a7819 */ /* 0x000fc40000010204 */
[----:B0-----:R-:W-:Y:S02]  /*04a0*/  LEA R6, P1, R16, UR8, 0x3 ;  /* 0x0000000810067c11 */ /* 0x001fe4000f8218ff */
[----:B-1----:R-:W-:Y:S02]  /*04b0*/  LEA R23, P2, R10, UR10, 0x3 ;  /* 0x0000000a0a177c11 */ /* 0x002fe4000f8418ff */
[----:B------:R-:W-:Y:S02]  /*04c0*/  LEA.HI.X R7, R16, UR9, R17, 0x3, P1 ;  /* 0x0000000910077c11 */ /* 0x000fe400088f1c11 */
[----:B------:R-:W-:Y:S02]  /*04d0*/  LEA.HI.X R25, R10, UR11, R5, 0x3, P2 ;  /* 0x0000000b0a197c11 */ /* 0x000fe400090f1c05 */
[----:B------:R-:W-:-:S05]  /*04e0*/  IADD3 R23, P1, PT, R23, 0x20, RZ ;  /* 0x0000002017177810 */ /* 0x000fca0007f3e0ff */
[----:B------:R-:W-:-:S08]  /*04f0*/  IMAD.X R25, RZ, RZ, R25, P1 ;  /* 0x000000ffff197224 */ /* 0x000fd000008e0619 */
.L_x_29:
[----:B0-----:R-:W2:Y:S01]  /*0500*/  LDG.E.64 R28, desc[UR6][R6.64] ;  /* 0x00000006061c7981 */ /* 0x001ea2000c1e1b00 */
[----:B------:R-:W-:Y:S01]  /*0510*/  LEA R18, P1, R12, R6, 0x3 ;  /* 0x000000060c127211 */ /* 0x000fe200078218ff */
[----:B------:R-:W-:Y:S02]  /*0520*/  IMAD.MOV.U32 R14, RZ, RZ, R23 ;  /* 0x000000ffff0e7224 */ /* 0x000fe400078e0017 */
[----:B------:R-:W-:Y:S02]  /*0530*/  IMAD.MOV.U32 R15, RZ, RZ, R25 ;  /* 0x000000ffff0f7224 */ /* 0x000fe400078e0019 */
[----:B------:R-:W-:-:S03]  /*0540*/  IMAD.X R19, R7, 0x1, R24, P1 ;  /* 0x0000000107137824 */ /* 0x000fc600008e0618 */
[----:B--2---:R0:W-:Y:S04]  /*0550*/  STG.E.64 desc[UR6][R14.64+-0x20], R28 ;  /* 0xffffe01c0e007986 */ /* 0x0041e8000c101b06 */
[----:B------:R-:W2:Y:S01]  /*0560*/  LDG.E.64 R18, desc[UR6][R18.64] ;  /* 0x0000000612127981 */ /* 0x000ea2000c1e1b00 */
[----:B0-----:R-:W-:-:S05]  /*0570*/  LEA R28, P1, R12, R6, 0x4 ;  /* 0x000000060c1c7211 */ /* 0x001fca00078220ff */
[----:B------:R-:W-:Y:S01]  /*0580*/  IMAD.X R29, R7, 0x1, R22, P1 ;  /* 0x00000001071d7824 */ /* 0x000fe200008e0616 */
[----:B--2---:R0:W-:Y:S05]  /*0590*/  STG.E.64 desc[UR6][R14.64+-0x18], R18 ;  /* 0xffffe8120e007986 */ /* 0x0041ea000c101b06 */
[----:B------:R-:W2:Y:S01]  /*05a0*/  LDG.E.64 R28, desc[UR6][R28.64] ;  /* 0x000000061c1c7981 */ /* 0x000ea2000c1e1b00 */
[----:B------:R-:W-:Y:S02]  /*05b0*/  IMAD R23, R4, 0x18, RZ ;  /* 0x0000001804177824 */ /* 0x000fe400078e02ff */
[----:B0-----:R-:W-:-:S04]  /*05c0*/  IMAD.WIDE.U32 R18, R12, 0x18, R6 ;  /* 0x000000180c127825 */ /* 0x001fc800078e0006 */
[----:B------:R-:W-:Y:S01]  /*05d0*/  IMAD.IADD R19, R19, 0x1, R23 ;  /* 0x0000000113137824 */ /* 0x000fe200078e0217 */
[----:B--2---:R-:W-:Y:S05]  /*05e0*/  STG.E.64 desc[UR6][R14.64+-0x10], R28 ;  /* 0xfffff01c0e007986 */ /* 0x004fea000c101b06 */
[----:B------:R-:W2:Y:S04]  /*05f0*/  LDG.E.64 R18, desc[UR6][R18.64] ;  /* 0x0000000612127981 */ /* 0x000ea8000c1e1b00 */
[----:B--2---:R0:W-:Y:S02]  /*0600*/  STG.E.64 desc[UR6][R14.64+-0x8], R18 ;  /* 0xfffff8120e007986 */ /* 0x0041e4000c101b06 */
[----:B0-----:R-:W-:-:S05]  /*0610*/  LEA R18, P1, R12, R6, 0x5 ;  /* 0x000000060c127211 */ /* 0x001fca00078228ff */
[----:B------:R-:W-:-:S06]  /*0620*/  IMAD.X R19, R7, 0x1, R20, P1 ;  /* 0x0000000107137824 */ /* 0x000fcc00008e0614 */
[----:B------:R-:W2:Y:S01]  /*0630*/  LDG.E.64 R18, desc[UR6][R18.64] ;  /* 0x0000000612127981 */ /* 0x000ea2000c1e1b00 */
[----:B------:R-:W-:Y:S02]  /*0640*/  IMAD R23, R4, 0x28, RZ ;  /* 0x0000002804177824 */ /* 0x000fe400078e02ff */
[----:B------:R-:W-:-:S04]  /*0650*/  IMAD.WIDE.U32 R28, R12, 0x28, R6 ;  /* 0x000000280c1c7825 */ /* 0x000fc800078e0006 */
[----:B------:R-:W-:Y:S01]  /*0660*/  IMAD.IADD R29, R29, 0x1, R23 ;  /* 0x000000011d1d7824 */ /* 0x000fe200078e0217 */
[----:B--2---:R0:W-:Y:S05]  /*0670*/  STG.E.64 desc[UR6][R14.64], R18 ;  /* 0x000000120e007986 */ /* 0x0041ea000c101b06 */
[----:B------:R-:W2:Y:S01]  /*0680*/  LDG.E.64 R28, desc[UR6][R28.64] ;  /* 0x000000061c1c7981 */ /* 0x000ea2000c1e1b00 */
[----:B------:R-:W-:Y:S02]  /*0690*/  IMAD R23, R4, 0x30, RZ ;  /* 0x0000003004177824 */ /* 0x000fe400078e02ff */
[----:B0-----:R-:W-:-:S04]  /*06a0*/  IMAD.WIDE.U32 R18, R12, 0x30, R6 ;  /* 0x000000300c127825 */ /* 0x001fc800078e0006 */
[----:B------:R-:W-:Y:S01]  /*06b0*/  IMAD.IADD R19, R19, 0x1, R23 ;  /* 0x0000000113137824 */ /* 0x000fe200078e0217 */
[----:B--2---:R-:W-:Y:S05]  /*06c0*/  STG.E.64 desc[UR6][R14.64+0x8], R28 ;  /* 0x0000081c0e007986 */ /* 0x004fea000c101b06 */
[----:B------:R-:W2:Y:S01]  /*06d0*/  LDG.E.64 R18, desc[UR6][R18.64] ;  /* 0x0000000612127981 */ /* 0x000ea2000c1e1b00 */
[----:B------:R-:W-:-:S03]  /*06e0*/  IMAD R23, R4, 0x38, RZ ;  /* 0x0000003804177824 */ /* 0x000fc600078e02ff */
[----:B--2---:R0:W-:Y:S02]  /*06f0*/  STG.E.64 desc[UR6][R14.64+0x10], R18 ;  /* 0x000010120e007986 */ /* 0x0041e4000c101b06 */
[----:B0-----:R-:W-:-:S04]  /*0700*/  IMAD.WIDE.U32 R18, R12, 0x38, R6 ;  /* 0x000000380c127825 */ /* 0x001fc800078e0006 */
[----:B------:R-:W-:-:S05]  /*0710*/  IMAD.IADD R19, R19, 0x1, R23 ;  /* 0x0000000113137824 */ /* 0x000fca00078e0217 */
[----:B------:R-:W2:Y:S01]  /*0720*/  LDG.E.64 R28, desc[UR6][R18.64] ;  /* 0x00000006121c7981 */ /* 0x000ea2000c1e1b00 */
[----:B------:R-:W-:Y:S02]  /*0730*/  IADD3 R21, P1, PT, R21, -0x8, RZ ;  /* 0xfffffff815157810 */ /* 0x000fe40007f3e0ff */
[----:B------:R-:W-:Y:S02]  /*0740*/  LEA R6, P2, R12, R6, 0x6 ;  /* 0x000000060c067211 */ /* 0x000fe400078430ff */
[----:B------:R-:W-:Y:S02]  /*0750*/  IADD3.X R9, PT, PT, R9, -0x1, RZ, P1, !PT ;  /* 0xffffffff09097810 */ /* 0x000fe40000ffe4ff */
[----:B------:R-:W-:Y:S01]  /*0760*/  ISETP.NE.U32.AND P1, PT, R21, RZ, PT ;  /* 0x000000ff1500720c */ /* 0x000fe20003f25070 */
[----:B------:R-:W-:Y:S01]  /*0770*/  IMAD.X R7, R7, 0x1, R26, P2 ;  /* 0x0000000107077824 */ /* 0x000fe200010e061a */
[----:B------:R-:W-:Y:S02]  /*0780*/  IADD3 R23, P3, PT, R14, 0x40, RZ ;  /* 0x000000400e177810 */ /* 0x000fe40007f7e0ff */
[----:B------:R-:W-:-:S03]  /*0790*/  ISETP.NE.AND.EX P1, PT, R9, RZ, PT, P1 ;  /* 0x000000ff0900720c */ /* 0x000fc60003f25310 */
[----:B------:R-:W-:Y:S01]  /*07a0*/  IMAD.X R25, RZ, RZ, R15, P3 ;  /* 0x000000ffff197224 */ /* 0x000fe200018e060f */
[----:B--2---:R0:W-:Y:S09]  /*07b0*/  STG.E.64 desc[UR6][R14.64+0x18], R28 ;  /* 0x0000181c0e007986 */ /* 0x0041f2000c101b06 */
[----:B------:R-:W-:Y:S05]  /*07c0*/  @P1 BRA `(.L_x_29) ;  /* 0xfffffffc004c1947 */ /* 0x000fea000383ffff */
.L_x_28:
[----:B------:R-:W-:Y:S05]  /*07d0*/  @!P0 EXIT ;  /* 0x000000000000894d */ /* 0x000fea0003800000 */
[----:B------:R-:W-:Y:S02]  /*07e0*/  ISETP.GE.U32.AND P1, PT, R0, 0x4, PT ;  /* 0x000000040000780c */ /* 0x000fe40003f26070 */
[----:B------:R-:W-:Y:S02]  /*07f0*/  LOP3.LUT R9, R8, 0x3, RZ, 0xc0, !PT ;  /* 0x0000000308097812 */ /* 0x000fe400078ec0ff */
[----:B------:R-:W-:Y:S02]  /*0800*/  ISETP.GE.U32.AND.EX P1, PT, RZ, RZ, PT, P1 ;  /* 0x000000ffff00720c */ /* 0x000fe40003f26110 */
[----:B------:R-:W-:-:S04]  /*0810*/  ISETP.NE.U32.AND P0, PT, R9, RZ, PT ;  /* 0x000000ff0900720c */ /* 0x000fc80003f05070 */
[----:B------:R-:W-:-:S07]  /*0820*/  ISETP.NE.AND.EX P0, PT, RZ, RZ, PT, P0 ;  /* 0x000000ffff00720c */ /* 0x000fce0003f05300 */
[----:B------:R-:W-:Y:S06]  /*0830*/  @!P1 BRA `(.L_x_30) ;  /* 0x0000000000d09947 */ /* 0x000fec0003800000 */
[----:B------:R-:W1:Y:S01]  /*0840*/  LDCU.64 UR8, c[0x0][0x390] ;  /* 0x00007200ff0877ac */ /* 0x000e620008000a00 */
[----:B------:R-:W-:Y:S01]  /*0850*/  IMAD R7, R4, R3, RZ ;  /* 0x0000000304077224 */ /* 0x000fe200078e02ff */
[----:B------:R-:W2:Y:S03]  /*0860*/  LDCU.64 UR10, c[0x0][0x380] ;  /* 0x00007000ff0a77ac */ /* 0x000ea60008000a00 */
[-C--:B0-----:R-:W-:Y:S02]  /*0870*/  IMAD R15, R2, R12.reuse, R7 ;  /* 0x0000000c020f7224 */ /* 0x081fe400078e0207 */
[----:B------:R-:W-:-:S04]  /*0880*/  IMAD.WIDE.U32 R6, R3, R12, R16 ;  /* 0x0000000c03067225 */ /* 0x000fc800078e0010 */
[----:B------:R-:W-:Y:S01]  /*0890*/  IMAD.IADD R7, R7, 0x1, R15 ;  /* 0x0000000107077824 */ /* 0x000fe200078e020f */
[----:B-1----:R-:W-:-:S04]  /*08a0*/  LEA R14, P1, R6, UR8, 0x3 ;  /* 0x00000008060e7c11 */ /* 0x002fc8000f8218ff */
[----:B------:R-:W-:-:S06]  /*08b0*/  LEA.HI.X R15, R6, UR9, R7, 0x3, P1 ;  /* 0x00000009060f7c11 */ /* 0x000fcc00088f1c07 */
[----:B------:R-:W3:Y:S01]  /*08c0*/  LDG.E.64 R14, desc[UR6][R14.64] ;  /* 0x000000060e0e7981 */ /* 0x000ee2000c1e1b00 */
[C---:B------:R-:W-:Y:S01]  /*08d0*/  VIADD R21, R3.reuse, 0x1 ;  /* 0x0000000103157836 */ /* 0x040fe20000000000 */
[----:B------:R-:W-:-:S03]  /*08e0*/  IADD3 R0, P1, PT, R3, R10, RZ ;  /* 0x0000000a03007210 */ /* 0x000fc60007f3e0ff */
[----:B------:R-:W-:Y:S02]  /*08f0*/  IMAD R23, R4, R21, RZ ;  /* 0x0000001504177224 */ /* 0x000fe400078e02ff */
[----:B------:R-:W-:-:S04]  /*0900*/  IMAD.WIDE.U32 R6, R21, R12, R16 ;  /* 0x0000000c15067225 */ /* 0x000fc800078e0010 */
[----:B------:R-:W-:Y:S01]  /*0910*/  IMAD.X R19, R2, 0x1, R5, P1 ;  /* 0x0000000102137824 */ /* 0x000fe200008e0605 */
[----:B--2---:R-:W-:Y:S01]  /*0920*/  LEA R18, P1, R0, UR10, 0x3 ;  /* 0x0000000a00127c11 */ /* 0x004fe2000f8218ff */
[----:B------:R-:W-:Y:S01]  /*0930*/  IMAD.IADD R7, R7, 0x1, R23 ;  /* 0x0000000107077824 */ /* 0x000fe200078e0217 */
[----:B------:R-:W-:Y:S02]  /*0940*/  LEA R22, P2, R6, UR8, 0x3 ;  /* 0x0000000806167c11 */ /* 0x000fe4000f8418ff */
[----:B------:R-:W-:Y:S02]  /*0950*/  LEA.HI.X R19, R0, UR11, R19, 0x3, P1 ;  /* 0x0000000b00137c11 */ /* 0x000fe400088f1c13 */
[----:B------:R-:W-:-:S03]  /*0960*/  LEA.HI.X R23, R6, UR9, R7, 0x3, P2 ;  /* 0x0000000906177c11 */ /* 0x000fc600090f1c07 */
[----:B---3--:R0:W-:Y:S04]  /*0970*/  STG.E.64 desc[UR6][R18.64], R14 ;  /* 0x0000000e12007986 */ /* 0x0081e8000c101b06 */
[----:B------:R-:W2:Y:S01]  /*0980*/  LDG.E.64 R22, desc[UR6][R22.64] ;  /* 0x0000000616167981 */ /* 0x000ea2000c1e1b00 */
[----:B------:R-:W-:Y:S01]  /*0990*/  VIADD R29, R3, 0x2 ;  /* 0x00000002031d7836 */ /* 0x000fe20000000000 */
[----:B------:R-:W-:-:S03]  /*09a0*/  IADD3 R21, P1, PT, R21, R10, RZ ;  /* 0x0000000a15157210 */ /* 0x000fc60007f3e0ff */
[----:B------:R-:W-:Y:S02]  /*09b0*/  IMAD R25, R4, R29, RZ ;  /* 0x0000001d04197224 */ /* 0x000fe400078e02ff */
[----:B------:R-:W-:-:S04]  /*09c0*/  IMAD.WIDE.U32 R6, R29, R12, R16 ;  /* 0x0000000c1d067225 */ /* 0x000fc800078e0010 */
[----:B------:R-:W-:Y:S01]  /*09d0*/  IMAD.X R0, RZ, RZ, R5, P1 ;  /* 0x000000ffff007224 */ /* 0x000fe200008e0605 */
[----:B------:R-:W-:Y:S01]  /*09e0*/  LEA R24, P1, R21, UR10, 0x3 ;  /* 0x0000000a15187c11 */ /* 0x000fe2000f8218ff */
[----:B------:R-:W-:Y:S01]  /*09f0*/  IMAD.IADD R7, R7, 0x1, R25 ;  /* 0x0000000107077824 */ /* 0x000fe200078e0219 */
[C---:B------:R-:W-:Y:S02]  /*0a00*/  LEA R26, P2, R6.reuse, UR8, 0x3 ;  /* 0x00000008061a7c11 */ /* 0x040fe4000f8418ff */
[----:B------:R-:W-:Y:S02]  /*0a10*/  LEA.HI.X R25, R21, UR11, R0, 0x3, P1 ;  /* 0x0000000b15197c11 */ /* 0x000fe400088f1c00 */
[----:B------:R-:W-:-:S03]  /*0a20*/  LEA.HI.X R27, R6, UR9, R7, 0x3, P2 ;  /* 0x00000009061b7c11 */ /* 0x000fc600090f1c07 */
[----:B--2---:R1:W-:Y:S04]  /*0a30*/  STG.E.64 desc[UR6][R24.64], R22 ;  /* 0x0000001618007986 */ /* 0x0043e8000c101b06 */
[----:B------:R-:W2:Y:S01]  /*0a40*/  LDG.E.64 R6, desc[UR6][R26.64] ;  /* 0x000000061a067981 */ /* 0x000ea2000c1e1b00 */
[----:B------:R-:W-:Y:S01]  /*0a50*/  VIADD R0, R3, 0x3 ;  /* 0x0000000303007836 */ /* 0x000fe20000000000 */
[----:B------:R-:W-:-:S03]  /*0a60*/  IADD3 R29, P1, PT, R29, R10, RZ ;  /* 0x0000000a1d1d7210 */ /* 0x000fc60007f3e0ff */
[----:B0-----:R-:W-:-:S04]  /*0a70*/  IMAD.WIDE.U32 R14, R0, R12, R16 ;  /* 0x0000000c000e7225 */ /* 0x001fc800078e0010 */
[----:B------:R-:W-:Y:S01]  /*0a80*/  IMAD R19, R4, R0, RZ ;  /* 0x0000000004137224 */ /* 0x000fe200078e02ff */
[----:B------:R-:W-:Y:S01]  /*0a90*/  LEA R20, P2, R14, UR8, 0x3 ;  /* 0x000000080e147c11 */ /* 0x000fe2000f8418ff */
[----:B------:R-:W-:Y:S01]  /*0aa0*/  IMAD.X R2, RZ, RZ, R5, P1 ;  /* 0x000000ffff027224 */ /* 0x000fe200008e0605 */
[----:B------:R-:W-:Y:S01]  /*0ab0*/  LEA R18, P1, R29, UR10, 0x3 ;  /* 0x0000000a1d127c11 */ /* 0x000fe2000f8218ff */
[----:B------:R-:W-:-:S03]  /*0ac0*/  IMAD.IADD R15, R15, 0x1, R19 ;  /* 0x000000010f0f7824 */ /* 0x000fc600078e0213 */
[----:B------:R-:W-:Y:S02]  /*0ad0*/  LEA.HI.X R19, R29, UR11, R2, 0x3, P1 ;  /* 0x0000000b1d137c11 */ /* 0x000fe400088f1c02 */
[----:B------:R-:W-:-:S03]  /*0ae0*/  LEA.HI.X R21, R14, UR9, R15, 0x3, P2 ;  /* 0x000000090e157c11 */ /* 0x000fc600090f1c0f */
[----:B--2---:R1:W-:Y:S04]  /*0af0*/  STG.E.64 desc[UR6][R18.64], R6 ;  /* 0x0000000612007986 */ /* 0x0043e8000c101b06 */
[----:B------:R-:W2:Y:S01]  /*0b00*/  LDG.E.64 R20, desc[UR6][R20.64] ;  /* 0x0000000614147981 */ /* 0x000ea2000c1e1b00 */
[----:B------:R-:W-:Y:S01]  /*0b10*/  IADD3 R0, P1, PT, R0, R10, RZ ;  /* 0x0000000a00007210 */ /* 0x000fe20007f3e0ff */
[----:B------:R-:W-:Y:S02]  /*0b20*/  VIADD R3, R3, 0x4 ;  /* 0x0000000403037836 */ /* 0x000fe40000000000 */
[----:B------:R-:W-:Y:S02]  /*0b30*/  IMAD.MOV.U32 R2, RZ, RZ, RZ ;  /* 0x000000ffff027224 */ /* 0x000fe400078e00ff */
[----:B------:R-:W-:Y:S01]  /*0b40*/  IMAD.X R15, RZ, RZ, R5, P1 ;  /* 0x000000ffff0f7224 */ /* 0x000fe200008e0605 */
[----:B------:R-:W-:-:S04]  /*0b50*/  LEA R14, P1, R0, UR10, 0x3 ;  /* 0x0000000a000e7c11 */ /* 0x000fc8000f8218ff */
[----:B------:R-:W-:-:S05]  /*0b60*/  LEA.HI.X R15, R0, UR11, R15, 0x3, P1 ;  /* 0x0000000b000f7c11 */ /* 0x000fca00088f1c0f */
[----:B--2---:R1:W-:Y:S04]  /*0b70*/  STG.E.64 desc[UR6][R14.64], R20 ;  /* 0x000000140e007986 */ /* 0x0043e8000c101b06 */
.L_x_30:
[----:B------:R-:W-:Y:S05]  /*0b80*/  @!P0 EXIT ;  /* 0x000000000000894d */ /* 0x000fea0003800000 */
[----:B------:R-:W-:Y:S02]  /*0b90*/  ISETP.NE.U32.AND P1, PT, R9, 0x1, PT ;  /* 0x000000010900780c */ /* 0x000fe40003f25070 */
[----:B------:R-:W-:Y:S02]  /*0ba0*/  LOP3.LUT R8, R8, 0x1, RZ, 0xc0, !PT ;  /* 0x0000000108087812 */ /* 0x000fe400078ec0ff */
[----:B------:R-:W-:Y:S02]  /*0bb0*/  ISETP.NE.AND.EX P1, PT, RZ, RZ, PT, P1 ;  /* 0x000000ffff00720c */ /* 0x000fe40003f25310 */
[----:B------:R-:W-:-:S04]  /*0bc0*/  ISETP.NE.U32.AND P0, PT, R8, 0x1, PT ;  /* 0x000000010800780c */ /* 0x000fc80003f05070 */
[----:B------:R-:W-:-:S07]  /*0bd0*/  ISETP.NE.U32.AND.EX P0, PT, RZ, RZ, PT, P0 ;  /* 0x000000ffff00720c */ /* 0x000fce0003f05100 */
[----:B------:R-:W-:Y:S06]  /*0be0*/  @!P1 BRA `(.L_x_31) ;  /* 0x0000000000789947 */ /* 0x000fec0003800000 */
[----:B------:R-:W2:Y:S01]  /*0bf0*/  LDCU.64 UR8, c[0x0][0x390] ;  /* 0x00007200ff0877ac */ /* 0x000ea20008000a00 */
[----:B------:R-:W-:Y:S02]  /*0c00*/  IMAD R9, R4, R3, RZ ;  /* 0x0000000304097224 */ /* 0x000fe400078e02ff */
[----:B-1----:R-:W-:Y:S01]  /*0c10*/  IMAD.MOV.U32 R6, RZ, RZ, R16 ;  /* 0x000000ffff067224 */ /* 0x002fe200078e0010 */
[----:B------:R-:W1:Y:S01]  /*0c20*/  LDCU.64 UR10, c[0x0][0x380] ;  /* 0x00007000ff0a77ac */ /* 0x000e620008000a00 */
[----:B------:R-:W-:Y:S02]  /*0c30*/  IMAD.MOV.U32 R7, RZ, RZ, R17 ;  /* 0x000000ffff077224 */ /* 0x000fe400078e0011 */
[-C--:B0-----:R-:W-:Y:S02]  /*0c40*/  IMAD R15, R2, R12.reuse, R9 ;  /* 0x0000000c020f7224 */ /* 0x081fe400078e0209 */
[----:B------:R-:W-:-:S04]  /*0c50*/  IMAD.WIDE.U32 R8, R3, R12, R6 ;  /* 0x0000000c03087225 */ /* 0x000fc800078e0006 */
[----:B------:R-:W-:Y:S01]  /*0c60*/  IMAD.IADD R15, R9, 0x1, R15 ;  /* 0x00000001090f7824 */ /* 0x000fe200078e020f */
[----:B--2---:R-:W-:-:S04]  /*0c70*/  LEA R18, P1, R8, UR8, 0x3 ;  /* 0x0000000808127c11 */ /* 0x004fc8000f8218ff */
[----:B------:R-:W-:-:S05]  /*0c80*/  LEA.HI.X R19, R8, UR9, R15, 0x3, P1 ;  /* 0x0000000908137c11 */ /* 0x000fca00088f1c0f */
[----:B------:R-:W2:Y:S01]  /*0c90*/  LDG.E.64 R8, desc[UR6][R18.64] ;  /* 0x0000000612087981 */ /* 0x000ea2000c1e1b00 */
[C---:B------:R-:W-:Y:S01]  /*0ca0*/  VIADD R23, R3.reuse, 0x1 ;  /* 0x0000000103177836 */ /* 0x040fe20000000000 */
[----:B------:R-:W-:-:S03]  /*0cb0*/  IADD3 R0, P1, PT, R3, R10, RZ ;  /* 0x0000000a03007210 */ /* 0x000fc60007f3e0ff */
[----:B------:R-:W-:-:S04]  /*0cc0*/  IMAD.WIDE.U32 R6, R23, R12, R6 ;  /* 0x0000000c17067225 */ /* 0x000fc800078e0006 */
[----:B------:R-:W-:Y:S01]  /*0cd0*/  IMAD R21, R4, R23, RZ ;  /* 0x0000001704157224 */ /* 0x000fe200078e02ff */
[----:B------:R-:W-:Y:S01]  /*0ce0*/  LEA R20, P2, R6, UR8, 0x3 ;  /* 0x0000000806147c11 */ /* 0x000fe2000f8418ff */
[----:B------:R-:W-:Y:S01]  /*0cf0*/  IMAD.X R15, R2, 0x1, R5, P1 ;  /* 0x00000001020f7824 */ /* 0x000fe200008e0605 */
[----:B-1----:R-:W-:Y:S01]  /*0d00*/  LEA R14, P1, R0, UR10, 0x3 ;  /* 0x0000000a000e7c11 */ /* 0x002fe2000f8218ff */
[----:B------:R-:W-:-:S03]  /*0d10*/  IMAD.IADD R21, R7, 0x1, R21 ;  /* 0x0000000107157824 */ /* 0x000fc600078e0215 */
[----:B------:R-:W-:Y:S02]  /*0d20*/  LEA.HI.X R15, R0, UR11, R15, 0x3, P1 ;  /* 0x0000000b000f7c11 */ /* 0x000fe400088f1c0f */
[----:B------:R-:W-:-:S03]  /*0d30*/  LEA.HI.X R21, R6, UR9, R21, 0x3, P2 ;  /* 0x0000000906157c11 */ /* 0x000fc600090f1c15 */
[----:B--2---:R2:W-:Y:S04]  /*0d40*/  STG.E.64 desc[UR6][R14.64], R8 ;  /* 0x000000080e007986 */ /* 0x0045e8000c101b06 */
[----:B------:R-:W3:Y:S01]  /*0d50*/  LDG.E.64 R6, desc[UR6][R20.64] ;  /* 0x0000000614067981 */ /* 0x000ee2000c1e1b00 */
[----:B------:R-:W-:Y:S01]  /*0d60*/  IADD3 R23, P1, PT, R23, R10, RZ ;  /* 0x0000000a17177210 */ /* 0x000fe20007f3e0ff */
[----:B------:R-:W-:Y:S02]  /*0d70*/  VIADD R3, R3, 0x2 ;  /* 0x0000000203037836 */ /* 0x000fe40000000000 */
[----:B------:R-:W-:Y:S02]  /*0d80*/  IMAD.MOV.U32 R2, RZ, RZ, RZ ;  /* 0x000000ffff027224 */ /* 0x000fe400078e00ff */
[----:B------:R-:W-:Y:S01]  /*0d90*/  IMAD.X R0, RZ, RZ, R5, P1 ;  /* 0x000000ffff007224 */ /* 0x000fe200008e0605 */
[----:B------:R-:W-:-:S04]  /*0da0*/  LEA R18, P1, R23, UR10, 0x3 ;  /* 0x0000000a17127c11 */ /* 0x000fc8000f8218ff */
[----:B------:R-:W-:-:S05]  /*0db0*/  LEA.HI.X R19, R23, UR11, R0, 0x3, P1 ;  /* 0x0000000b17137c11 */ /* 0x000fca00088f1c00 */
[----:B---3--:R2:W-:Y:S04]  /*0dc0*/  STG.E.64 desc[UR6][R18.64], R6 ;  /* 0x0000000612007986 */ /* 0x0085e8000c101b06 */
.L_x_31:
[----:B------:R-:W-:Y:S05]  /*0dd0*/  @P0 EXIT ;  /* 0x000000000000094d */ /* 0x000fea0003800000 */
[----:B------:R-:W3:Y:S01]  /*0de0*/  LDCU.64 UR8, c[0x0][0x390] ;  /* 0x00007200ff0877ac */ /* 0x000ee20008000a00 */
[----:B--2---:R-:W-:Y:S02]  /*0df0*/  IMAD R9, R4, R3, RZ ;  /* 0x0000000304097224 */ /* 0x004fe400078e02ff */
[----:B-1----:R-:W-:Y:S02]  /*0e00*/  IMAD.MOV.U32 R6, RZ, RZ, R16 ;  /* 0x000000ffff067224 */ /* 0x002fe400078e0010 */
[----:B------:R-:W-:Y:S02]  /*0e10*/  IMAD.MOV.U32 R7, RZ, RZ, R17 ;  /* 0x000000ffff077224 */ /* 0x000fe400078e0011 */
[-C--:B------:R-:W-:Y:S02]  /*0e20*/  IMAD R9, R2, R12.reuse, R9 ;  /* 0x0000000c02097224 */ /* 0x080fe400078e0209 */
[----:B------:R-:W-:-:S04]  /*0e30*/  IMAD.WIDE.U32 R6, R3, R12, R6 ;  /* 0x0000000c03067225 */ /* 0x000fc800078e0006 */
[----:B------:R-:W-:Y:S01]  /*0e40*/  IMAD.IADD R7, R7, 0x1, R9 ;  /* 0x0000000107077824 */ /* 0x000fe200078e0209 */
[----:B---3--:R-:W-:-:S04]  /*0e50*/  LEA R8, P0, R6, UR8, 0x3 ;  /* 0x0000000806087c11 */ /* 0x008fc8000f8018ff */
[----:B------:R-:W-:Y:S01]  /*0e60*/  LEA.HI.X R9, R6, UR9, R7, 0x3, P0 ;  /* 0x0000000906097c11 */ /* 0x000fe200080f1c07 */
[----:B------:R-:W1:Y:S04]  /*0e70*/  LDCU.64 UR8, c[0x0][0x380] ;  /* 0x00007000ff0877ac */ /* 0x000e680008000a00 */
[----:B------:R-:W2:Y:S01]  /*0e80*/  LDG.E.64 R6, desc[UR6][R8.64] ;  /* 0x0000000608067981 */ /* 0x000ea2000c1e1b00 */
[----:B------:R-:W-:-:S05]  /*0e90*/  IADD3 R3, P0, PT, R3, R10, RZ ;  /* 0x0000000a03037210 */ /* 0x000fca0007f1e0ff */
[----:B------:R-:W-:Y:S01]  /*0ea0*/  IMAD.X R0, R2, 0x1, R5, P0 ;  /* 0x0000000102007824 */ /* 0x000fe200000e0605 */
[----:B-1----:R-:W-:-:S04]  /*0eb0*/  LEA R2, P0, R3, UR8, 0x3 ;  /* 0x0000000803027c11 */ /* 0x002fc8000f8018ff */
[----:B------:R-:W-:-:S05]  /*0ec0*/  LEA.HI.X R3, R3, UR9, R0, 0x3, P0 ;  /* 0x0000000903037c11 */ /* 0x000fca00080f1c00 */
[----:B--2---:R-:W-:Y:S01]  /*0ed0*/  STG.E.64 desc[UR6][R2.64], R6 ;  /* 0x0000000602007986 */ /* 0x004fe2000c101b06 */
[----:B------:R-:W-:Y:S05]  /*0ee0*/  EXIT ;  /* 0x000000000000794d */ /* 0x000fea0003800000 */
.L_x_27:
[----:B------:R-:W0:Y:S02]  /*0ef0*/  LDC.64 R14, c[0x0][0x3b0] ;  /* 0x0000ec00ff0e7b82 */ /* 0x000e240000000a00 */
[----:B0-----:R-:W-:-:S04]  /*0f00*/  ISETP.GE.U32.AND P0, PT, R14, 0x1, PT ;  /* 0x000000010e00780c */ /* 0x001fc80003f06070 */
[----:B------:R-:W-:-:S13]  /*0f10*/  ISETP.GE.AND.EX P0, PT, R15, RZ, PT, P0 ;  /* 0x000000ff0f00720c */ /* 0x000fda0003f06300 */
[----:B------:R-:W-:Y:S05]  /*0f20*/  @!P0 EXIT ;  /* 0x000000000000894d */ /* 0x000fea0003800000 */
[----:B------:R-:W0:Y:S01]  /*0f30*/  LDC.64 R4, c[0x0][0x3d8] ;  /* 0x0000f600ff047b82 */ /* 0x000e220000000a00 */
[C---:B------:R-:W-:Y:S01]  /*0f40*/  IADD3 R2, P2, PT, R14.reuse, -0x1, RZ ;  /* 0xffffffff0e027810 */ /* 0x040fe20007f5e0ff */
[-C--:B------:R-:W-:Y:S01]  /*0f50*/  IMAD R3, R3, R14.reuse, RZ ;  /* 0x0000000e03037224 */ /* 0x080fe200078e02ff */
[----:B------:R-:W-:Y:S02]  /*0f60*/  LOP3.LUT R0, R14, 0x7, RZ, 0xc0, !PT ;  /* 0x000000070e007812 */ /* 0x000fe400078ec0ff */
[----:B------:R-:W-:Y:S01]  /*0f70*/  ISETP.GE.U32.AND P0, PT, R2, 0x7, PT ;  /* 0x000000070200780c */ /* 0x000fe20003f06070 */
[C---:B------:R-:W-:Y:S01]  /*0f80*/  IMAD R7, R12.reuse, R15, R3 ;  /* 0x0000000f0c077224 */ /* 0x040fe200078e0203 */
[----:B------:R-:W-:Y:S01]  /*0f90*/  IADD3.X R6, PT, PT, R15, -0x1, RZ, P2, !PT ;  /* 0xffffffff0f067810 */ /* 0x000fe200017fe4ff */
[----:B------:R-:W-:Y:S01]  /*0fa0*/  IMAD.WIDE.U32 R12, R12, R14, RZ ;  /* 0x0000000e0c0c7225 */ /* 0x000fe200078e00ff */
[----:B------:R-:W-:Y:S02]  /*0fb0*/  ISETP.NE.U32.AND P2, PT, R0, RZ, PT ;  /* 0x000000ff0000720c */ /* 0x000fe40003f45070 */
[----:B------:R-:W-:-:S02]  /*0fc0*/  SHF.R.S32.HI R9, RZ, 0x1f, R16 ;  /* 0x0000001fff097819 */ /* 0x000fc40000011410 */
[----:B0-----:R-:W-:-:S05]  /*0fd0*/  IADD3 R4, P1, PT, R4, 0x2, RZ ;  /* 0x0000000204047810 */ /* 0x001fca0007f3e0ff */
[----:B------:R-:W-:Y:S01]  /*0fe0*/  IMAD.X R5, RZ, RZ, R5, P1 ;  /* 0x000000ffff057224 */ /* 0x000fe200008e0605 */
[----:B------:R-:W-:Y:S01]  /*0ff0*/  ISETP.GE.U32.AND.EX P1, PT, R6, RZ, PT, P0 ;  /* 0x000000ff0600720c */ /* 0x000fe20003f26100 */
[C---:B------:R-:W-:Y:S01]  /*1000*/  IMAD R2, R4.reuse, UR5, RZ ;  /* 0x0000000504027c24 */ /* 0x040fe2000f8e02ff */
[----:B------:R-:W-:Y:S01]  /*1010*/  ISETP.NE.AND.EX P0, PT, RZ, RZ, PT, P2 ;  /* 0x000000ffff00720c */ /* 0x000fe20003f05320 */
[----:B------:R-:W-:-:S04]  /*1020*/  IMAD.WIDE.U32 R10, R4, UR4, RZ ;  /* 0x00000004040a7c25 */ /* 0x000fc8000f8e00ff */
[----:B------:R-:W-:Y:S01]  /*1030*/  IMAD R5, R5, UR4, R2 ;  /* 0x0000000405057c24 */ /* 0x000fe2000f8e0202 */
[----:B------:R-:W-:Y:S01]  /*1040*/  CS2R R2, SRZ ;  /* 0x0000000000027805 */ /* 0x000fe2000001ff00 */
[----:B------:R-:W-:Y:S02]  /*1050*/  IMAD.IADD R4, R13, 0x1, R7 ;  /* 0x000000010d047824 */ /* 0x000fe400078e0207 */
[----:B------:R-:W-:Y:S02]  /*1060*/  IMAD.IADD R5, R11, 0x1, R5 ;  /* 0x000000010b057824 */ /* 0x000fe400078e0205 */
[----:B------:R-:W-:Y:S05]  /*1070*/  @!P1 BRA `(.L_x_32) ;  /* 0x0000000000f09947 */ /* 0x000fea0003800000 */
[----:B------:R-:W0:Y:S01]  /*1080*/  LDCU.128 UR8, c[0x0][0x380] ;  /* 0x00007000ff0877ac */ /* 0x000e220008000c00 */
[----:B------:R-:W-:Y:S02]  /*1090*/  LOP3.LUT R3, R15, 0x7fffffff, RZ, 0xc0, !PT ;  /* 0x7fffffff0f037812 */ /* 0x000fe400078ec0ff */
[----:B------:R-:W-:Y:S02]  /*10a0*/  LOP3.LUT R2, R14, 0xfffffff8, RZ, 0xc0, !PT ;  /* 0xfffffff80e027812 */ /* 0x000fe400078ec0ff */
[C---:B------:R-:W-:Y:S01]  /*10b0*/  SHF.L.U64.HI R22, R10.reuse, 0x6, R5 ;  /* 0x000000060a167819 */ /* 0x040fe20000010205 */
[----:B------:R-:W-:Y:S01]  /*10c0*/  IMAD.MOV.U32 R15, RZ, RZ, R3 ;  /* 0x000000ffff0f7224 */ /* 0x000fe200078e0003 */
[C-C-:B------:R-:W-:Y:S01]  /*10d0*/  SHF.L.U64.HI R24, R10.reuse, 0x5, R5.reuse ;  /* 0x000000050a187819 */ /* 0x140fe20000010205 */
[----:B------:R-:W-:Y:S01]  /*10e0*/  IMAD.MOV.U32 R23, RZ, RZ, R2 ;  /* 0x000000ffff177224 */ /* 0x000fe200078e0002 */
[C-C-:B------:R-:W-:Y:S02]  /*10f0*/  SHF.L.U64.HI R26, R10.reuse, 0x4, R5.reuse ;  /* 0x000000040a1a7819 */ /* 0x140fe40000010205 */
[----:B------:R-:W-:-:S02]  /*1100*/  SHF.L.U64.HI R28, R10, 0x3, R5 ;  /* 0x000000030a1c7819 */ /* 0x000fc40000010205 */
[----:B0-----:R-:W-:Y:S02]  /*1110*/  LEA R6, P1, R16, UR10, 0x3 ;  /* 0x0000000a10067c11 */ /* 0x001fe4000f8218ff */
[----:B------:R-:W-:Y:S02]  /*1120*/  LEA R25, P2, R12, UR8, 0x3 ;  /* 0x000000080c197c11 */ /* 0x000fe4000f8418ff */
[----:B------:R-:W-:Y:S02]  /*1130*/  LEA.HI.X R7, R16, UR11, R9, 0x3, P1 ;  /* 0x0000000b10077c11 */ /* 0x000fe400088f1c09 */
[----:B------:R-:W-:Y:S02]  /*1140*/  LEA.HI.X R27, R12, UR9, R4, 0x3, P2 ;  /* 0x000000090c1b7c11 */ /* 0x000fe400090f1c04 */
[----:B------:R-:W-:-:S05]  /*1150*/  IADD3 R25, P1, PT, R25, 0x20, RZ ;  /* 0x0000002019197810 */ /* 0x000fca0007f3e0ff */
[----:B------:R-:W-:-:S08]  /*1160*/  IMAD.X R27, RZ, RZ, R27, P1 ;  /* 0x000000ffff1b7224 */ /* 0x000fd000008e061b */
.L_x_33:
[----:B0-----:R-:W2:Y:S01]  /*1170*/  LDG.E.64 R20, desc[UR6][R6.64] ;  /* 0x0000000606147981 */ /* 0x001ea2000c1e1b00 */
[----:B------:R-:W-:Y:S02]  /*1180*/  IMAD.MOV.U32 R18, RZ, RZ, R25 ;  /* 0x000000ffff127224 */ /* 0x000fe400078e0019 */
[----:B------:R-:W-:-:S05]  /*1190*/  IMAD.MOV.U32 R19, RZ, RZ, R27 ;  /* 0x000000ffff137224 */ /* 0x000fca00078e001b */
[----:B--2---:R0:W-:Y:S02]  /*11a0*/  STG.E.64 desc[UR6][R18.64+-0x20], R20 ;  /* 0xffffe01412007986 */ /* 0x0041e4000c101b06 */
[----:B0-----:R-:W-:-:S05]  /*11b0*/  LEA R20, P1, R10, R6, 0x3 ;  /* 0x000000060a147211 */ /* 0x001fca00078218ff */
[----:B------:R-:W-:-:S06]  /*11c0*/  IMAD.X R21, R7, 0x1, R28, P1 ;  /* 0x0000000107157824 */ /* 0x000fcc00008e061c */
[----:B------:R-:W2:Y:S04]  /*11d0*/  LDG.E.64 R20, desc[UR6][R20.64] ;  /* 0x0000000614147981 */ /* 0x000ea8000c1e1b00 */
[----:B--2---:R0:W-:Y:S02]  /*11e0*/  STG.E.64 desc[UR6][R18.64+-0x18], R20 ;  /* 0xffffe81412007986 */ /* 0x0041e4000c101b06 */
[----:B0-----:R-:W-:-:S05]  /*11f0*/  LEA R20, P1, R10, R6, 0x4 ;  /* 0x000000060a147211 */ /* 0x001fca00078220ff */
[----:B------:R-:W-:-:S06]  /*1200*/  IMAD.X R21, R7, 0x1, R26, P1 ;  /* 0x0000000107157824 */ /* 0x000fcc00008e061a */
[----:B------:R-:W2:Y:S01]  /*1210*/  LDG.E.64 R20, desc[UR6][R20.64] ;  /* 0x0000000614147981 */ /* 0x000ea2000c1e1b00 */
[----:B------:R-:W-:-:S03]  /*1220*/  IMAD R25, R5, 0x18, RZ ;  /* 0x0000001805197824 */ /* 0x000fc600078e02ff */
[----:B--2---:R0:W-:Y:S02]  /*1230*/  STG.E.64 desc[UR6][R18.64+-0x10], R20 ;  /* 0xfffff01412007986 */ /* 0x0041e4000c101b06 */
[----:B0-----:R-:W-:-:S04]  /*1240*/  IMAD.WIDE.U32 R20, R10, 0x18, R6 ;  /* 0x000000180a147825 */ /* 0x001fc800078e0006 */
[----:B------:R-:W-:-:S06]  /*1250*/  IMAD.IADD R21, R25, 0x1, R21 ;  /* 0x0000000119157824 */ /* 0x000fcc00078e0215 */
        /* <DEDUP_REMOVED lines=30> */
.L_x_32:
[----:B------:R-:W-:Y:S05]  /*1440*/  @!P0 EXIT ;  /* 0x000000000000894d */ /* 0x000fea0003800000 */
[----:B------:R-:W-:Y:S02]  /*1450*/  ISETP.GE.U32.AND P0, PT, R0, 0x4, PT ;  /* 0x000000040000780c */ /* 0x000fe40003f06070 */
[----:B------:R-:W-:Y:S02]  /*1460*/  LOP3.LUT R15, R14, 0x3, RZ, 0xc0, !PT ;  /* 0x000000030e0f7812 */ /* 0x000fe400078ec0ff */
[----:B------:R-:W-:Y:S02]  /*1470*/  ISETP.GE.U32.AND.EX P1, PT, RZ, RZ, PT, P0 ;  /* 0x000000ffff00720c */ /* 0x000fe40003f26100 */
[----:B------:R-:W-:-:S04]  /*1480*/  ISETP.NE.U32.AND P2, PT, R15, RZ, PT ;  /* 0x000000ff0f00720c */ /* 0x000fc80003f45070 */
[----:B------:R-:W-:-:S07]  /*1490*/  ISETP.NE.AND.EX P0, PT, RZ, RZ, PT, P2 ;  /* 0x000000ffff00720c */ /* 0x000fce0003f05320 */
[----:B------:R-:W-:Y:S06]  /*14a0*/  @!P1 BRA `(.L_x_34) ;  /* 0x0000000000d09947 */ /* 0x000fec0003800000 */
[----:B------:R-:W1:Y:S01]  /*14b0*/  LDCU.128 UR8, c[0x0][0x380] ;  /* 0x00007000ff0877ac */ /* 0x000e620008000c00 */
[----:B------:R-:W-:Y:S02]  /*14c0*/  IMAD R0, R5, R2, RZ ;  /* 0x0000000205007224 */ /* 0x000fe400078e02ff */
[----:B------:R-:W-:Y:S02]  /*14d0*/  IMAD.MOV.U32 R8, RZ, RZ, R16 ;  /* 0x000000ffff087224 */ /* 0x000fe400078e0010 */
[-C--:B0-----:R-:W-:Y:S02]  /*14e0*/  IMAD R19, R3, R10.reuse, R0 ;  /* 0x0000000a03137224 */ /* 0x081fe400078e0200 */
[----:B------:R-:W-:-:S04]  /*14f0*/  IMAD.WIDE.U32 R6, R2, R10, R8 ;  /* 0x0000000a02067225 */ /* 0x000fc800078e0008 */
[----:B------:R-:W-:Y:S01]  /*1500*/  IMAD.IADD R7, R7, 0x1, R19 ;  /* 0x0000000107077824 */ /* 0x000fe200078e0213 */
[----:B-1----:R-:W-:-:S04]  /*1510*/  LEA R20, P1, R6, UR10, 0x3 ;  /* 0x0000000a06147c11 */ /* 0x002fc8000f8218ff */
[----:B------:R-:W-:-:S05]  /*1520*/  LEA.HI.X R21, R6, UR11, R7, 0x3, P1 ;  /* 0x0000000b06157c11 */ /* 0x000fca00088f1c07 */
[----:B------:R-:W2:Y:S01]  /*1530*/  LDG.E.64 R6, desc[UR6][R20.64] ;  /* 0x0000000614067981 */ /* 0x000ea2000c1e1b00 */
[C---:B------:R-:W-:Y:S01]  /*1540*/  VIADD R27, R2.reuse, 0x1 ;  /* 0x00000001021b7836 */ /* 0x040fe20000000000 */
[----:B------:R-:W-:-:S03]  /*1550*/  IADD3 R0, P1, PT, R2, R12, RZ ;  /* 0x0000000c02007210 */ /* 0x000fc60007f3e0ff */
[----:B------:R-:W-:Y:S02]  /*1560*/  IMAD R25, R5, R27, RZ ;  /* 0x0000001b05197224 */ /* 0x000fe400078e02ff */
[----:B------:R-:W-:-:S04]  /*1570*/  IMAD.WIDE.U32 R18, R27, R10, R8 ;  /* 0x0000000a1b127225 */ /* 0x000fc800078e0008 */
[----:B------:R-:W-:Y:S01]  /*1580*/  IMAD.X R23, R3, 0x1, R4, P1 ;  /* 0x0000000103177824 */ /* 0x000fe200008e0604 */
[----:B------:R-:W-:Y:S01]  /*1590*/  LEA R22, P1, R0, UR8, 0x3 ;  /* 0x0000000800167c11 */ /* 0x000fe2000f8218ff */
[----:B------:R-:W-:Y:S01]  /*15a0*/  IMAD.IADD R3, R19, 0x1, R25 ;  /* 0x0000000113037824 */ /* 0x000fe200078e0219 */
[----:B------:R-:W-:Y:S02]  /*15b0*/  LEA R24, P2, R18, UR10, 0x3 ;  /* 0x0000000a12187c11 */ /* 0x000fe4000f8418ff */
[----:B------:R-:W-:Y:S02]  /*15c0*/  LEA.HI.X R23, R0, UR9, R23, 0x3, P1 ;  /* 0x0000000900177c11 */ /* 0x000fe400088f1c17 */
[----:B------:R-:W-:-:S03]  /*15d0*/  LEA.HI.X R25, R18, UR11, R3, 0x3, P2 ;  /* 0x0000000b12197c11 */ /* 0x000fc600090f1c03 */
[----:B--2---:R0:W-:Y:S04]  /*15e0*/  STG.E.64 desc[UR6][R22.64], R6 ;  /* 0x0000000616007986 */ /* 0x0041e8000c101b06 */
        /* <DEDUP_REMOVED lines=12> */
[----:B0-----:R-:W2:Y:S01]  /*16b0*/  LDG.E.64 R6, desc[UR6][R28.64] ;  /* 0x000000061c067981 */ /* 0x001ea2000c1e1b00 */
[----:B------:R-:W-:Y:S01]  /*16c0*/  VIADD R0, R2, 0x3 ;  /* 0x0000000302007836 */ /* 0x000fe20000000000 */
[----:B------:R-:W-:-:S03]  /*16d0*/  IADD3 R23, P1, PT, R3, R12, RZ ;  /* 0x0000000c03177210 */ /* 0x000fc60007f3e0ff */
[----:B------:R-:W-:-:S04]  /*16e0*/  IMAD.WIDE.U32 R20, R0, R10, R8 ;  /* 0x0000000a00147225 */ /* 0x000fc800078e0008 */
        /* <DEDUP_REMOVED lines=8> */
[----:B------:R-:W3:Y:S01]  /*1770*/  LDG.E.64 R22, desc[UR6][R22.64] ;  /* 0x0000000616167981 */ /* 0x000ee2000c1e1b00 */
[----:B------:R-:W-:Y:S01]  /*1780*/  IADD3 R0, P1, PT, R0, R12, RZ ;  /* 0x0000000c00007210 */ /* 0x000fe20007f3e0ff */
[----:B------:R-:W-:-:S03]  /*1790*/  VIADD R2, R2, 0x4 ;  /* 0x0000000402027836 */ /* 0x000fc60000000000 */
[----:B-1----:R-:W-:Y:S01]  /*17a0*/  LEA R18, P2, R0, UR8, 0x3 ;  /* 0x0000000800127c11 */ /* 0x002fe2000f8418ff */
[----:B------:R-:W-:-:S05]  /*17b0*/  IMAD.X R3, RZ, RZ, R4, P1 ;  /* 0x000000ffff037224 */ /* 0x000fca00008e0604 */
[----:B------:R-:W-:Y:S01]  /*17c0*/  LEA.HI.X R19, R0, UR9, R3, 0x3, P2 ;  /* 0x0000000900137c11 */ /* 0x000fe200090f1c03 */
[----:B------:R-:W-:-:S04]  /*17d0*/  IMAD.MOV.U32 R3, RZ, RZ, RZ ;  /* 0x000000ffff037224 */ /* 0x000fc800078e00ff */
[----:B---3--:R2:W-:Y:S03]  /*17e0*/  STG.E.64 desc[UR6][R18.64], R22 ;  /* 0x0000001612007986 */ /* 0x0085e6000c101b06 */
.L_x_34:
[----:B------:R-:W-:Y:S05]  /*17f0*/  @!P0 EXIT ;  /* 0x000000000000894d */ /* 0x000fea0003800000 */
[----:B------:R-:W-:Y:S02]  /*1800*/  ISETP.NE.U32.AND P0, PT, R15, 0x1, PT ;  /* 0x000000010f00780c */ /* 0x000fe40003f05070 */
[----:B------:R-:W-:Y:S02]  /*1810*/  LOP3.LUT R14, R14, 0x1, RZ, 0xc0, !PT ;  /* 0x000000010e0e7812 */ /* 0x000fe400078ec0ff */
[----:B------:R-:W-:Y:S02]  /*1820*/  ISETP.NE.AND.EX P1, PT, RZ, RZ, PT, P0 ;  /* 0x000000ffff00720c */ /* 0x000fe40003f25300 */
[----:B------:R-:W-:-:S04]  /*1830*/  ISETP.NE.U32.AND P2, PT, R14, 0x1, PT ;  /* 0x000000010e00780c */ /* 0x000fc80003f45070 */
[----:B------:R-:W-:-:S07]  /*1840*/  ISETP.NE.U32.AND.EX P0, PT, RZ, RZ, PT, P2 ;  /* 0x000000ffff00720c */ /* 0x000fce0003f05120 */
[----:B------:R-:W-:Y:S06]  /*1850*/  @!P1 BRA `(.L_x_35) ;  /* 0x0000000000749947 */ /* 0x000fec0003800000 */
[----:B------:R-:W1:Y:S01]  /*1860*/  LDCU.128 UR8, c[0x0][0x380] ;  /* 0x00007000ff0877ac */ /* 0x000e620008000c00 */
[----:B------:R-:W-:Y:S02]  /*1870*/  IMAD R0, R5, R2, RZ ;  /* 0x0000000205007224 */ /* 0x000fe400078e02ff */
[----:B--2---:R-:W-:Y:S02]  /*1880*/  IMAD.MOV.U32 R6, RZ, RZ, R16 ;  /* 0x000000ffff067224 */ /* 0x004fe400078e0010 */
        /* <DEDUP_REMOVED lines=21> */
[----:B------:R-:W-:Y:S01]  /*19e0*/  IMAD.MOV.U32 R3, RZ, RZ, RZ ;  /* 0x000000ffff037224 */ /* 0x000fe200078e00ff */
[----:B------:R-:W-:Y:S01]  /*19f0*/  LEA R6, P2, R25, UR8, 0x3 ;  /* 0x0000000819067c11 */ /* 0x000fe2000f8418ff */
[----:B------:R-:W-:-:S05]  /*1a00*/  IMAD.X R0, RZ, RZ, R4, P1 ;  /* 0x000000ffff007224 */ /* 0x000fca00008e0604 */
[----:B------:R-:W-:-:S05]  /*1a10*/  LEA.HI.X R7, R25, UR9, R0, 0x3, P2 ;  /* 0x0000000919077c11 */ /* 0x000fca00090f1c00 */
[----:B--2---:R1:W-:Y:S02]  /*1a20*/  STG.E.64 desc[UR6][R6.64], R20 ;  /* 0x0000001406007986 */ /* 0x0043e4000c101b06 */
.L_x_35:
[----:B------:R-:W-:Y:S05]  /*1a30*/  @P0 EXIT ;  /* 0x000000000000094d */ /* 0x000fea0003800000 */
[----:B------:R-:W3:Y:S01]  /*1a40*/  LDCU.128 UR8, c[0x0][0x380] ;  /* 0x00007000ff0877ac */ /* 0x000ee20008000c00 */
[----:B------:R-:W-:Y:S02]  /*1a50*/  IMAD R5, R5, R2, RZ ;  /* 0x0000000205057224 */ /* 0x000fe400078e02ff */
[----:B-12---:R-:W-:Y:S02]  /*1a60*/  IMAD.MOV.U32 R6, RZ, RZ, R16 ;  /* 0x000000ffff067224 */ /* 0x006fe400078e0010 */
[----:B------:R-:W-:Y:S02]  /*1a70*/  IMAD.MOV.U32 R7, RZ, RZ, R9 ;  /* 0x000000ffff077224 */ /* 0x000fe400078e0009 */
[-C--:B------:R-:W-:Y:S02]  /*1a80*/  IMAD R5, R3, R10.reuse, R5 ;  /* 0x0000000a03057224 */ /* 0x080fe400078e0205 */
[----:B------:R-:W-:-:S04]  /*1a90*/  IMAD.WIDE.U32 R6, R2, R10, R6 ;  /* 0x0000000a02067225 */ /* 0x000fc800078e0006 */
[----:B------:R-:W-:Y:S01]  /*1aa0*/  IMAD.IADD R5, R7, 0x1, R5 ;  /* 0x0000000107057824 */ /* 0x000fe200078e0205 */
[----:B---3--:R-:W-:-:S04]  /*1ab0*/  LEA R8, P0, R6, UR10, 0x3 ;  /* 0x0000000a06087c11 */ /* 0x008fc8000f8018ff */
[----:B------:R-:W-:-:S05]  /*1ac0*/  LEA.HI.X R9, R6, UR11, R5, 0x3, P0 ;  /* 0x0000000b06097c11 */ /* 0x000fca00080f1c05 */
[----:B------:R-:W2:Y:S01]  /*1ad0*/  LDG.E.64 R6, desc[UR6][R8.64] ;  /* 0x0000000608067981 */ /* 0x000ea2000c1e1b00 */
[----:B------:R-:W-:-:S05]  /*1ae0*/  IADD3 R12, P0, PT, R2, R12, RZ ;  /* 0x0000000c020c7210 */ /* 0x000fca0007f1e0ff */
[----:B------:R-:W-:Y:S01]  /*1af0*/  IMAD.X R3, R3, 0x1, R4, P0 ;  /* 0x0000000103037824 */ /* 0x000fe200000e0604 */
[----:B------:R-:W-:-:S04]  /*1b00*/  LEA R2, P0, R12, UR8, 0x3 ;  /* 0x000000080c027c11 */ /* 0x000fc8000f8018ff */
[----:B------:R-:W-:-:S05]  /*1b10*/  LEA.HI.X R3, R12, UR9, R3, 0x3, P0 ;  /* 0x000000090c037c11 */ /* 0x000fca00080f1c03 */
[----:B--2---:R-:W-:Y:S01]  /*1b20*/  STG.E.64 desc[UR6][R2.64], R6 ;  /* 0x0000000602007986 */ /* 0x004fe2000c101b06 */
[----:B------:R-:W-:Y:S05]  /*1b30*/  EXIT ;  /* 0x000000000000794d */ /* 0x000fea0003800000 */
.L_x_26:
        /* <DEDUP_REMOVED lines=14> */
[C---:B------:R-:W-:Y:S01]  /*1c20*/  ISETP.GE.U32.AND P1, PT, R14.reuse, 0x8, PT ;  /* 0x000000080e00780c */ /* 0x040fe20003f26070 */
[-C--:B------:R-:W-:Y:S01]  /*1c30*/  IMAD R3, R3, R14.reuse, RZ ;  /* 0x0000000e03037224 */ /* 0x080fe200078e02ff */
[----:B------:R-:W-:Y:S02]  /*1c40*/  LOP3.LUT R0, R14, 0x7, RZ, 0xc0, !PT ;  /* 0x000000070e007812 */ /* 0x000fe400078ec0ff */
[----:B------:R-:W-:Y:S01]  /*1c50*/  ISETP.GE.U32.AND.EX P1, PT, R15, RZ, PT, P1 ;  /* 0x000000ff0f00720c */ /* 0x000fe20003f26110 */
[C---:B------:R-:W-:Y:S01]  /*1c60*/  IMAD R7, R12.reuse, R15, R3 ;  /* 0x0000000f0c077224 */ /* 0x040fe200078e0203 */
[----:B------:R-:W-:Y:S01]  /*1c70*/  SHF.R.S32.HI R9, RZ, 0x1f, R16 ;  /* 0x0000001fff097819 */ /* 0x000fe20000011410 */
[----:B------:R-:W-:Y:S01]  /*1c80*/  IMAD.WIDE.U32 R12, R12, R14, RZ ;  /* 0x0000000e0c0c7225 */ /* 0x000fe200078e00ff */
[----:B0-----:R-:W-:-:S05]  /*1c90*/  IADD3 R4, P0, PT, R4, 0x2, RZ ;  /* 0x0000000204047810 */ /* 0x001fca0007f1e0ff */
[----:B------:R-:W-:Y:S01]  /*1ca0*/  IMAD.X R5, RZ, RZ, R5, P0 ;  /* 0x000000ffff057224 */ /* 0x000fe200000e0605 */
[----:B------:R-:W-:Y:S01]  /*1cb0*/  ISETP.NE.U32.AND P0, PT, R0, RZ, PT ;  /* 0x000000ff0000720c */ /* 0x000fe20003f05070 */
[C---:B------:R-:W-:Y:S02]  /*1cc0*/  IMAD R2, R4.reuse, UR5, RZ ;  /* 0x0000000504027c24 */ /* 0x040fe4000f8e02ff */
[----:B------:R-:W-:Y:S01]  /*1cd0*/  IMAD.WIDE.U32 R10, R4, UR4, RZ ;  /* 0x00000004040a7c25 */ /* 0x000fe2000f8e00ff */
[----:B------:R-:W-:-:S03]  /*1ce0*/  ISETP.NE.AND.EX P0, PT, RZ, RZ, PT, P0 ;  /* 0x000000ffff00720c */ /* 0x000fc60003f05300 */
[----:B------:R-:W-:Y:S01]  /*1cf0*/  IMAD R5, R5, UR4, R2 ;  /* 0x0000000405057c24 */ /* 0x000fe2000f8e0202 */
[----:B------:R-:W-:Y:S01]  /*1d00*/  CS2R R2, SRZ ;  /* 0x0000000000027805 */ /* 0x000fe2000001ff00 */
        /* <DEDUP_REMOVED lines=19> */
.L_x_39:
        /* <DEDUP_REMOVED lines=45> */
.L_x_38:
        /* <DEDUP_REMOVED lines=8> */
[----:B------:R-:W-:Y:S02]  /*2190*/  IMAD R0, R5, R2, RZ ;  /* 0x0000000205007224 */ /* 0x000fe400078e02ff */
[----:B------:R-:W-:Y:S01]  /*21a0*/  IMAD.MOV.U32 R8, RZ, RZ, R16 ;  /* 0x000000ffff087224 */ /* 0x000fe200078e0010 */
[----:B------:R-:W2:Y:S01]  /*21b0*/  LDCU.64 UR10, c[0x0][0x380] ;  /* 0x00007000ff0a77ac */ /* 0x000ea20008000a00 */
[-C--:B0-----:R-:W-:Y:S02]  /*21c0*/  IMAD R19, R3, R10.reuse, R0 ;  /* 0x0000000a03137224 */ /* 0x081fe400078e0200 */
[----:B------:R-:W-:-:S04]  /*21d0*/  IMAD.WIDE.U32 R6, R2, R10, R8 ;  /* 0x0000000a02067225 */ /* 0x000fc800078e0008 */
[----:B------:R-:W-:Y:S01]  /*21e0*/  IMAD.IADD R7, R7, 0x1, R19 ;  /* 0x0000000107077824 */ /* 0x000fe200078e0213 */
[----:B-1----:R-:W-:-:S04]  /*21f0*/  LEA R20, P1, R6, UR8, 0x3 ;  /* 0x0000000806147c11 */ /* 0x002fc8000f8218ff */
[----:B------:R-:W-:-:S05]  /*2200*/  LEA.HI.X R21, R6, UR9, R7, 0x3, P1 ;  /* 0x0000000906157c11 */ /* 0x000fca00088f1c07 */
        /* <DEDUP_REMOVED lines=29> */
[----:B------:R-:W-:-:S03]  /*23e0*/  LEA R24, P2, R20, UR8, 0x3 ;  /* 0x0000000814187c11 */ /* 0x000fc6000f8418ff */
[----:B------:R-:W-:Y:S02]  /*23f0*/  IMAD.IADD R3, R21, 0x1, R25 ;  /* 0x0000000115037824 */ /* 0x000fe400078e0219 */
[----:B------:R-:W-:Y:S01]  /*2400*/  IMAD.X R21, RZ, RZ, R4, P1 ;  /* 0x000000ffff157224 */ /* 0x000fe200008e0604 */
[C---:B------:R-:W-:Y:S02]  /*2410*/  LEA R22, P1, R23.reuse, UR10, 0x3 ;  /* 0x0000000a17167c11 */ /* 0x040fe4000f8218ff */
[----:B------:R-:W-:Y:S02]  /*2420*/  LEA.HI.X R25, R20, UR9, R3, 0x3, P2 ;  /* 0x0000000914197c11 */ /* 0x000fe400090f1c03 */
[----:B------:R-:W-:-:S05]  /*2430*/  LEA.HI.X R23, R23, UR11, R21, 0x3, P1 ;  /* 0x0000000b17177c11 */ /* 0x000fca00088f1c15 */
[----:B--2---:R2:W-:Y:S04]  /*2440*/  STG.E.64 desc[UR6][R22.64], R6 ;  /* 0x0000000616007986 */ /* 0x0045e8000c101b06 */
[----:B------:R-:W3:Y:S01]  /*2450*/  LDG.E.64 R24, desc[UR6][R24.64] ;  /* 0x0000000618187981 */ /* 0x000ee2000c1e1b00 */
[----:B------:R-:W-:Y:S01]  /*2460*/  IADD3 R0, P1, PT, R0, R12, RZ ;  /* 0x0000000c00007210 */ /* 0x000fe20007f3e0ff */
[----:B------:R-:W-:-:S04]  /*2470*/  VIADD R2, R2, 0x4 ;  /* 0x0000000402027836 */ /* 0x000fc80000000000 */
[----:B------:R-:W-:Y:S01]  /*2480*/  IMAD.X R3, RZ, RZ, R4, P1 ;  /* 0x000000ffff037224 */ /* 0x000fe200008e0604 */
[----:B-1----:R-:W-:-:S04]  /*2490*/  LEA R18, P1, R0, UR10, 0x3 ;  /* 0x0000000a00127c11 */ /* 0x002fc8000f8218ff */
[----:B------:R-:W-:Y:S01]  /*24a0*/  LEA.HI.X R19, R0, UR11, R3, 0x3, P1 ;  /* 0x0000000b00137c11 */ /* 0x000fe200088f1c03 */
[----:B------:R-:W-:-:S04]  /*24b0*/  IMAD.MOV.U32 R3, RZ, RZ, RZ ;  /* 0x000000ffff037224 */ /* 0x000fc800078e00ff */
[----:B---3--:R2:W-:Y:S04]  /*24c0*/  STG.E.64 desc[UR6][R18.64], R24 ;  /* 0x0000001812007986 */ /* 0x0085e8000c101b06 */
.L_x_40:
[----:B------:R-:W-:Y:S05]  /*24d0*/  @!P0 EXIT ;  /* 0x000000000000894d */ /* 0x000fea0003800000 */
[----:B------:R-:W-:Y:S02]  /*24e0*/  ISETP.NE.U32.AND P0, PT, R15, 0x1, PT ;  /* 0x000000010f00780c */ /* 0x000fe40003f05070 */
[----:B------:R-:W-:Y:S02]  /*24f0*/  LOP3.LUT R14, R14, 0x1, RZ, 0xc0, !PT ;  /* 0x000000010e0e7812 */ /* 0x000fe400078ec0ff */
[----:B------:R-:W-:Y:S02]  /*2500*/  ISETP.NE.AND.EX P1, PT, RZ, RZ, PT, P0 ;  /* 0x000000ffff00720c */ /* 0x000fe40003f25300 */
[----:B------:R-:W-:-:S04]  /*2510*/  ISETP.NE.U32.AND P2, PT, R14, 0x1, PT ;  /* 0x000000010e00780c */ /* 0x000fc80003f45070 */
[----:B------:R-:W-:-:S07]  /*2520*/  ISETP.NE.U32.AND.EX P0, PT, RZ, RZ, PT, P2 ;  /* 0x000000ffff00720c */ /* 0x000fce0003f05120 */
[----:B------:R-:W-:Y:S06]  /*2530*/  @!P1 BRA `(.L_x_41) ;  /* 0x0000000000789947 */ /* 0x000fec0003800000 */
[----:B------:R-:W1:Y:S01]  /*2540*/  LDCU.64 UR8, c[0x0][0x3a8] ;  /* 0x00007500ff0877ac */ /* 0x000e620008000a00 */
[----:B------:R-:W-:Y:S02]  /*2550*/  IMAD R0, R5, R2, RZ ;  /* 0x0000000205007224 */ /* 0x000fe400078e02ff */
[----:B--2---:R-:W-:Y:S01]  /*2560*/  IMAD.MOV.U32 R6, RZ, RZ, R16 ;  /* 0x000000ffff067224 */ /* 0x004fe200078e0010 */
[----:B------:R-:W2:Y:S01]  /*2570*/  LDCU.64 UR10, c[0x0][0x380] ;  /* 0x00007000ff0a77ac */ /* 0x000ea20008000a00 */
[----:B------:R-:W-:Y:S02]  /*2580*/  IMAD.MOV.U32 R7, RZ, RZ, R9 ;  /* 0x000000ffff077224 */ /* 0x000fe400078e0009 */
        /* <DEDUP_REMOVED lines=8> */
[----:B------:R-:W-:-:S04]  /*2610*/  IMAD.WIDE.U32 R6, R25, R10, R6 ;  /* 0x0000000a19067225 */ /* 0x000fc800078e0006 */
[----:B------:R-:W-:Y:S01]  /*2620*/  IMAD R19, R5, R25, RZ ;  /* 0x0000001905137224 */ /* 0x000fe200078e02ff */
[----:B------:R-:W-:Y:S01]  /*2630*/  LEA R20, P2, R6, UR8, 0x3 ;  /* 0x0000000806147c11 */ /* 0x000fe2000f8418ff */
[----:B------:R-:W-:Y:S01]  /*2640*/  IMAD.X R3, R3, 0x1, R4, P1 ;  /* 0x0000000103037824 */ /* 0x000fe200008e0604 */
[----:B--2---:R-:W-:Y:S01]  /*2650*/  LEA R18, P1, R0, UR10, 0x3 ;  /* 0x0000000a00127c11 */ /* 0x004fe2000f8218ff */
[----:B------:R-:W-:-:S03]  /*2660*/  IMAD.IADD R7, R7, 0x1, R19 ;  /* 0x0000000107077824 */ /* 0x000fc600078e0213 */
[----:B------:R-:W-:Y:S02]  /*2670*/  LEA.HI.X R19, R0, UR11, R3, 0x3, P1 ;  /* 0x0000000b00137c11 */ /* 0x000fe400088f1c03 */
[----:B------:R-:W-:-:S03]  /*2680*/  LEA.HI.X R21, R6, UR9, R7, 0x3, P2 ;  /* 0x0000000906157c11 */ /* 0x000fc600090f1c07 */
[----:B---3--:R1:W-:Y:S04]  /*2690*/  STG.E.64 desc[UR6][R18.64], R14 ;  /* 0x0000000e12007986 */ /* 0x0083e8000c101b06 */
        /* <DEDUP_REMOVED lines=8> */
.L_x_41:
[----:B------:R-:W-:Y:S05]  /*2720*/  @P0 EXIT ;  /* 0x000000000000094d */ /* 0x000fea0003800000 */
[----:B------:R-:W3:Y:S01]  /*2730*/  LDCU.64 UR8, c[0x0][0x3a8] ;  /* 0x00007500ff0877ac */ /* 0x000ee20008000a00 */
[----:B------:R-:W-:Y:S02]  /*2740*/  IMAD R5, R5, R2, RZ ;  /* 0x0000000205057224 */ /* 0x000fe400078e02ff */
[----:B-12---:R-:W-:Y:S02]  /*2750*/  IMAD.MOV.U32 R6, RZ, RZ, R16 ;  /* 0x000000ffff067224 */ /* 0x006fe400078e0010 */
        /* <DEDUP_REMOVED lines=14> */
.L_x_37:
        /* <DEDUP_REMOVED lines=41> */
.L_x_43:
        /* <DEDUP_REMOVED lines=45> */
.L_x_42:
        /* <DEDUP_REMOVED lines=60> */
.L_x_44:
        /* <DEDUP_REMOVED lines=37> */
.L_x_45:
        /* <DEDUP_REMOVED lines=18> */
.L_x_36:
        /* <DEDUP_REMOVED lines=33> */
[----:B------:R-:W-:Y:S02]  /*36e0*/  SHF.L.U64.HI R26, R10, 0x3, R5 ;  /* 0x000000030a1a7819 */ /* 0x000fe40000010205 */
[----:B0-----:R-:W-:-:S02]  /*36f0*/  LEA R6, P1, R16, UR8, 0x3 ;  /* 0x0000000810067c11 */ /* 0x001fc4000f8218ff */
[----:B-1----:R-:W-:Y:S02]  /*3700*/  LEA R19, P2, R12, UR10, 0x3 ;  /* 0x0000000a0c137c11 */ /* 0x002fe4000f8418ff */
[----:B------:R-:W-:Y:S02]  /*3710*/  LEA.HI.X R7, R16, UR9, R9, 0x3, P1 ;  /* 0x0000000910077c11 */ /* 0x000fe400088f1c09 */
[----:B------:R-:W-:Y:S02]  /*3720*/  LEA.HI.X R25, R12, UR11, R4, 0x3, P2 ;  /* 0x0000000b0c197c11 */ /* 0x000fe400090f1c04 */
[----:B------:R-:W-:-:S05]  /*3730*/  IADD3 R19, P1, PT, R19, 0x20, RZ ;  /* 0x0000002013137810 */ /* 0x000fca0007f3e0ff */
[----:B------:R-:W-:-:S08]  /*3740*/  IMAD.X R25, RZ, RZ, R25, P1 ;  /* 0x000000ffff197224 */ /* 0x000fd000008e0619 */
.L_x_47:
[----:B------:R-:W2:Y:S01]  /*3750*/  LDG.E.64 R28, desc[UR6][R6.64] ;  /* 0x00000006061c7981 */ /* 0x000ea2000c1e1b00 */
[----:B------:R-:W-:Y:S01]  /*3760*/  LEA R18, P1, R10, R6, 0x3 ;  /* 0x000000060a127211 */ /* 0x000fe200078218ff */
[----:B------:R-:W-:Y:S02]  /*3770*/  IMAD.MOV.U32 R20, RZ, RZ, R19 ;  /* 0x000000ffff147224 */ /* 0x000fe400078e0013 */
[----:B------:R-:W-:Y:S02]  /*3780*/  IMAD.MOV.U32 R21, RZ, RZ, R25 ;  /* 0x000000ffff157224 */ /* 0x000fe400078e0019 */
[----:B------:R-:W-:-:S03]  /*3790*/  IMAD.X R19, R7, 0x1, R26, P1 ;  /* 0x0000000107137824 */ /* 0x000fc600008e061a */
[----:B--2---:R-:W-:Y:S04]  /*37a0*/  STG.E.64 desc[UR6][R20.64+-0x20], R28 ;  /* 0xffffe01c14007986 */ /* 0x004fe8000c101b06 */
        /* <DEDUP_REMOVED lines=10> */
[----:B0-----:R-:W-:-:S05]  /*3850*/  LEA R18, P1, R10, R6, 0x5 ;  /* 0x000000060a127211 */ /* 0x001fca00078228ff */
[----:B------:R-:W-:Y:S01]  /*3860*/  IMAD.X R19, R7, 0x1, R22, P1 ;  /* 0x0000000107137824 */ /* 0x000fe200008e0616 */
[----:B--2---:R0:W-:Y:S04]  /*3870*/  STG.E.64 desc[UR6][R20.64+-0x8], R28 ;  /* 0xfffff81c14007986 */ /* 0x0041e8000c101b06 */
[----:B0-----:R0:W2:Y:S01]  /*3880*/  LDG.E.64 R28, desc[UR6][R18.64] ;  /* 0x00000006121c7981 */ /* 0x0010a2000c1e1b00 */
[----:B------:R-:W-:Y:S02]  /*3890*/  IMAD R25, R5, 0x28, RZ ;  /* 0x0000002805197824 */ /* 0x000fe400078e02ff */
[----:B0-----:R-:W-:-:S04]  /*38a0*/  IMAD.WIDE.U32 R18, R10, 0x28, R6 ;  /* 0x000000280a127825 */ /* 0x001fc800078e0006 */
[----:B------:R-:W-:Y:S01]  /*38b0*/  IMAD.IADD R19, R25, 0x1, R19 ;  /* 0x0000000119137824 */ /* 0x000fe200078e0213 */
[----:B--2---:R0:W-:Y:S05]  /*38c0*/  STG.E.64 desc[UR6][R20.64], R28 ;  /* 0x0000001c14007986 */ /* 0x0041ea000c101b06 */
[----:B------:R-:W2:Y:S01]  /*38d0*/  LDG.E.64 R18, desc[UR6][R18.64] ;  /* 0x0000000612127981 */ /* 0x000ea2000c1e1b00 */
        /* <DEDUP_REMOVED lines=8> */
[----:B------:R-:W-:Y:S01]  /*3960*/  IADD3 R23, P1, PT, R23, -0x8, RZ ;  /* 0xfffffff817177810 */ /* 0x000fe20007f3e0ff */
[----:B--2---:R-:W-:Y:S04]  /*3970*/  STG.E.64 desc[UR6][R20.64+0x10], R28 ;  /* 0x0000101c14007986 */ /* 0x004fe8000c101b06 */
[----:B------:R-:W2:Y:S01]  /*3980*/  LDG.E.64 R18, desc[UR6][R18.64] ;  /* 0x0000000612127981 */ /* 0x000ea2000c1e1b00 */
[----:B------:R-:W-:Y:S02]  /*3990*/  IADD3.X R15, PT, PT, R15, -0x1, RZ, P1, !PT ;  /* 0xffffffff0f0f7810 */ /* 0x000fe40000ffe4ff */
[----:B------:R-:W-:Y:S02]  /*39a0*/  ISETP.NE.U32.AND P1, PT, R23, RZ, PT ;  /* 0x000000ff1700720c */ /* 0x000fe40003f25070 */
[----:B------:R-:W-:-:S02]  /*39b0*/  LEA R6, P2, R10, R6, 0x6 ;  /* 0x000000060a067211 */ /* 0x000fc400078430ff */
[----:B------:R-:W-:Y:S02]  /*39c0*/  ISETP.NE.AND.EX P1, PT, R15, RZ, PT, P1 ;  /* 0x000000ff0f00720c */ /* 0x000fe40003f25310 */
[----:B------:R-:W-:Y:S01]  /*39d0*/  LEA.HI.X R7, R10, R7, R5, 0x6, P2 ;  /* 0x000000070a077211 */ /* 0x000fe200010f3405 */
[----:B--2---:R0:W-:Y:S02]  /*39e0*/  STG.E.64 desc[UR6][R20.64+0x18], R18 ;  /* 0x0000181214007986 */ /* 0x0041e4000c101b06 */
[----:B0-----:R-:W-:-:S05]  /*39f0*/  IADD3 R19, P3, PT, R20, 0x40, RZ ;  /* 0x0000004014137810 */ /* 0x001fca0007f7e0ff */
[----:B------:R-:W-:-:S03]  /*3a00*/  IMAD.X R25, RZ, RZ, R21, P3 ;  /* 0x000000ffff197224 */ /* 0x000fc600018e0615 */
[----:B------:R-:W-:Y:S05]  /*3a10*/  @P1 BRA `(.L_x_47) ;  /* 0xfffffffc004c1947 */ /* 0x000fea000383ffff */
.L_x_46:
[----:B------:R-:W-:Y:S05]  /*3a20*/  @!P0 EXIT ;  /* 0x000000000000894d */ /* 0x000fea0003800000 */
[----:B------:R-:W-:Y:S02]  /*3a30*/  ISETP.GE.U32.AND P0, PT, R0, 0x4, PT ;  /* 0x000000040000780c */ /* 0x000fe40003f06070 */
[----:B------:R-:W-:Y:S02]  /*3a40*/  LOP3.LUT R15, R14, 0x3, RZ, 0xc0, !PT ;  /* 0x000000030e0f7812 */ /* 0x000fe400078ec0ff */
[----:B------:R-:W-:Y:S02]  /*3a50*/  ISETP.GE.U32.AND.EX P1, PT, RZ, RZ, PT, P0 ;  /* 0x000000ffff00720c */ /* 0x000fe40003f26100 */
[----:B------:R-:W-:-:S04]  /*3a60*/  ISETP.NE.U32.AND P2, PT, R15, RZ, PT ;  /* 0x000000ff0f00720c */ /* 0x000fc80003f45070 */
[----:B------:R-:W-:-:S07]  /*3a70*/  ISETP.NE.AND.EX P0, PT, RZ, RZ, PT, P2 ;  /* 0x000000ffff00720c */ /* 0x000fce0003f05320 */
[----:B------:R-:W-:Y:S06]  /*3a80*/  @!P1 BRA `(.L_x_48) ;  /* 0x0000000000d49947 */ /* 0x000fec0003800000 */
[----:B------:R-:W0:Y:S01]  /*3a90*/  LDCU.64 UR8, c[0x0][0x398] ;  /* 0x00007300ff0877ac */ /* 0x000e220008000a00 */
[----:B------:R-:W-:Y:S02]  /*3aa0*/  IMAD R0, R5, R2, RZ ;  /* 0x0000000205007224 */ /* 0x000fe400078e02ff */
[----:B------:R-:W-:Y:S01]  /*3ab0*/  IMAD.MOV.U32 R8, RZ, RZ, R16 ;  /* 0x000000ffff087224 */ /* 0x000fe200078e0010 */
[----:B------:R-:W1:Y:S01]  /*3ac0*/  LDCU.64 UR10, c[0x0][0x380] ;  /* 0x00007000ff0a77ac */ /* 0x000e620008000a00 */
[-C--:B------:R-:W-:Y:S02]  /*3ad0*/  IMAD R19, R3, R10.reuse, R0 ;  /* 0x0000000a03137224 */ /* 0x080fe400078e0200 */
[----:B------:R-:W-:-:S04]  /*3ae0*/  IMAD.WIDE.U32 R6, R2, R10, R8 ;  /* 0x0000000a02067225 */ /* 0x000fc800078e0008 */
[----:B------:R-:W-:Y:S01]  /*3af0*/  IMAD.IADD R7, R7, 0x1, R19 ;  /* 0x0000000107077824 */ /* 0x000fe200078e0213 */
[----:B0-----:R-:W-:-:S04]  /*3b00*/  LEA R20, P1, R6, UR8, 0x3 ;  /* 0x0000000806147c11 */ /* 0x001fc8000f8218ff */
[----:B------:R-:W-:-:S05]  /*3b10*/  LEA.HI.X R21, R6, UR9, R7, 0x3, P1 ;  /* 0x0000000906157c11 */ /* 0x000fca00088f1c07 */
[----:B------:R-:W2:Y:S01]  /*3b20*/  LDG.E.64 R6, desc[UR6][R20.64] ;  /* 0x0000000614067981 */ /* 0x000ea2000c1e1b00 */
[C---:B------:R-:W-:Y:S01]  /*3b30*/  VIADD R27, R2.reuse, 0x1 ;  /* 0x00000001021b7836 */ /* 0x040fe20000000000 */
[----:B------:R-:W-:-:S03]  /*3b40*/  IADD3 R0, P1, PT, R2, R12, RZ ;  /* 0x0000000c02007210 */ /* 0x000fc60007f3e0ff */
[----:B------:R-:W-:Y:S02]  /*3b50*/  IMAD R25, R5, R27, RZ ;  /* 0x0000001b05197224 */ /* 0x000fe400078e02ff */
[----:B------:R-:W-:-:S04]  /*3b60*/  IMAD.WIDE.U32 R18, R27, R10, R8 ;  /* 0x0000000a1b127225 */ /* 0x000fc800078e0008 */
[----:B------:R-:W-:Y:S01]  /*3b70*/  IMAD.X R23, R3, 0x1, R4, P1 ;  /* 0x0000000103177824 */ /* 0x000fe200008e0604 */
[----:B-1----:R-:W-:Y:S01]  /*3b80*/  LEA R22, P1, R0, UR10, 0x3 ;  /* 0x0000000a00167c11 */ /* 0x002fe2000f8218ff */
        /* <DEDUP_REMOVED lines=29> */
[----:B------:R-:W2:Y:S01]  /*3d60*/  LDG.E.64 R24, desc[UR6][R24.64] ;  /* 0x0000000618187981 */ /* 0x000ea2000c1e1b00 */
[----:B------:R-:W-:Y:S01]  /*3d70*/  IADD3 R0, P1, PT, R0, R12, RZ ;  /* 0x0000000c00007210 */ /* 0x000fe20007f3e0ff */
[----:B------:R-:W-:-:S04]  /*3d80*/  VIADD R2, R2, 0x4 ;  /* 0x0000000402027836 */ /* 0x000fc80000000000 */
[----:B------:R-:W-:Y:S01]  /*3d90*/  IMAD.X R3, RZ, RZ, R4, P1 ;  /* 0x000000ffff037224 */ /* 0x000fe200008e0604 */
[----:B-1----:R-:W-:-:S04]  /*3da0*/  LEA R18, P1, R0, UR10, 0x3 ;  /* 0x0000000a00127c11 */ /* 0x002fc8000f8218ff */
[----:B------:R-:W-:Y:S01]  /*3db0*/  LEA.HI.X R19, R0, UR11, R3, 0x3, P1 ;  /* 0x0000000b00137c11 */ /* 0x000fe200088f1c03 */
[----:B------:R-:W-:-:S04]  /*3dc0*/  IMAD.MOV.U32 R3, RZ, RZ, RZ ;  /* 0x000000ffff037224 */ /* 0x000fc800078e00ff */
[----:B--2---:R0:W-:Y:S04]  /*3dd0*/  STG.E.64 desc[UR6][R18.64], R24 ;  /* 0x0000001812007986 */ /* 0x0041e8000c101b06 */
.L_x_48:
        /* <DEDUP_REMOVED lines=9> */
[----:B0-----:R-:W-:Y:S01]  /*3e70*/  IMAD.MOV.U32 R6, RZ, RZ, R16 ;  /* 0x000000ffff067224 */ /* 0x001fe200078e0010 */
[----:B------:R-:W0:Y:S01]  /*3e80*/  LDCU.64 UR10, c[0x0][0x380] ;  /* 0x00007000ff0a77ac */ /* 0x000e220008000a00 */
[----:B------:R-:W-:Y:S02]  /*3e90*/  IMAD.MOV.U32 R7, RZ, RZ, R9 ;  /* 0x000000ffff077224 */ /* 0x000fe400078e0009 */
[-C--:B------:R-:W-:Y:S02]  /*3ea0*/  IMAD R19, R3, R10.reuse, R0 ;  /* 0x0000000a03137224 */ /* 0x080fe400078e0200 */
        /* <DEDUP_REMOVED lines=11> */
[----:B0-----:R-:W-:Y:S01]  /*3f60*/  LEA R18, P1, R0, UR10, 0x3 ;  /* 0x0000000a00127c11 */ /* 0x001fe2000f8218ff */
        /* <DEDUP_REMOVED lines=12> */
.L_x_49:
[----:B------:R-:W-:Y:S05]  /*4030*/  @P0 EXIT ;  /* 0x000000000000094d */ /* 0x000fea0003800000 */
[----:B------:R-:W2:Y:S01]  /*4040*/  LDCU.64 UR8, c[0x0][0x398] ;  /* 0x00007300ff0877ac */ /* 0x000ea20008000a00 */
[----:B------:R-:W-:Y:S02]  /*4050*/  IMAD R5, R5, R2, RZ ;  /* 0x0000000205057224 */ /* 0x000fe400078e02ff */
[----:B01----:R-:W-:Y:S02]  /*4060*/  IMAD.MOV.U32 R6, RZ, RZ, R16 ;  /* 0x000000ffff067224 */ /* 0x003fe400078e0010 */
[----:B------:R-:W-:Y:S02]  /*4070*/  IMAD.MOV.U32 R7, RZ, RZ, R9 ;  /* 0x000000ffff077224 */ /* 0x000fe400078e0009 */
[-C--:B------:R-:W-:Y:S02]  /*4080*/  IMAD R5, R3, R10.reuse, R5 ;  /* 0x0000000a03057224 */ /* 0x080fe400078e0205 */
[----:B------:R-:W-:-:S04]  /*4090*/  IMAD.WIDE.U32 R6, R2, R10, R6 ;  /* 0x0000000a02067225 */ /* 0x000fc800078e0006 */
[----:B------:R-:W-:Y:S01]  /*40a0*/  IMAD.IADD R5, R7, 0x1, R5 ;  /* 0x0000000107057824 */ /* 0x000fe200078e0205 */
[----:B--2---:R-:W-:-:S04]  /*40b0*/  LEA R8, P0, R6, UR8, 0x3 ;  /* 0x0000000806087c11 */ /* 0x004fc8000f8018ff */
[----:B------:R-:W-:Y:S01]  /*40c0*/  LEA.HI.X R9, R6, UR9, R5, 0x3, P0 ;  /* 0x0000000906097c11 */ /* 0x000fe200080f1c05 */
[----:B------:R-:W0:Y:S04]  /*40d0*/  LDCU.64 UR8, c[0x0][0x380] ;  /* 0x00007000ff0877ac */ /* 0x000e280008000a00 */
[----:B------:R-:W2:Y:S01]  /*40e0*/  LDG.E.64 R6, desc[UR6][R8.64] ;  /* 0x0000000608067981 */ /* 0x000ea2000c1e1b00 */
[----:B------:R-:W-:-:S05]  /*40f0*/  IADD3 R12, P0, PT, R2, R12, RZ ;  /* 0x0000000c020c7210 */ /* 0x000fca0007f1e0ff */
[----:B------:R-:W-:Y:S01]  /*4100*/  IMAD.X R3, R3, 0x1, R4, P0 ;  /* 0x0000000103037824 */ /* 0x000fe200000e0604 */
[----:B0-----:R-:W-:-:S04]  /*4110*/  LEA R2, P0, R12, UR8, 0x3 ;  /* 0x000000080c027c11 */ /* 0x001fc8000f8018ff */
[----:B------:R-:W-:-:S05]  /*4120*/  LEA.HI.X R3, R12, UR9, R3, 0x3, P0 ;  /* 0x000000090c037c11 */ /* 0x000fca00080f1c03 */
[----:B--2---:R-:W-:Y:S01]  /*4130*/  STG.E.64 desc[UR6][R2.64], R6 ;  /* 0x0000000602007986 */ /* 0x004fe2000c101b06 */
[----:B------:R-:W-:Y:S05]  /*4140*/  EXIT ;  /* 0x000000000000794d */ /* 0x000fea0003800000 */
.L_x_50:
        /* <DEDUP_REMOVED lines=11> */
.L_x_53:


//--------------------- .nv.shared.reserved.0     --------------------------
	.section	.nv.shared.reserved.0,"aw",@nobits
	.weak		__nv_reservedSMEM_offset_0_alias
	.size		__nv_reservedSMEM_offset_0_alias, 0, 64
	.other		__nv_reservedSMEM_offset_0_alias,@"STO_CUDA_RESERVED_SHARED STV_DEFAULT"
__nv_reservedSMEM_offset_0_alias:
	.zero		0
	.zero		64


//--------------------- .nv.constant0._Z11ReceiveGradPdS_S_S_S_PKdxPKxS3_S3_xxx --------------------------
	.section	.nv.constant0._Z11ReceiveGradPdS_S_S_S_PKdxPKxS3_S3_xxx,"a",@progbits
	.sectionflags	@""
	.align	4
.nv.constant0._Z11ReceiveGradPdS_S_S_S_PKdxPKxS3_S3_xxx:
	.zero		1000


//--------------------- .nv.constant0._Z4ZeroxPd  --------------------------
	.section	.nv.constant0._Z4ZeroxPd,"a",@progbits
	.sectionflags	@""
	.align	4
.nv.constant0._Z4ZeroxPd:
	.zero		912


//--------------------- .nv.constant0._Z10ReceiveFunPdPKdS1_S1_S1_S1_xPKxS3_S3_xxx --------------------------
	.section	.nv.constant0._Z10ReceiveFunPdPKdS1_S1_S1_S1_xPKxS3_S3_xxx,"a",@progbits
	.sectionflags	@""
	.align	4
.nv.constant0._Z10ReceiveFunPdPKdS1_S1_S1_S1_xPKxS3_S3_xxx:
	.zero		1000


//--------------------- SYMBOLS --------------------------

	.type		.nv.reservedSmem.offset0,@object
	.size		.nv.reservedSmem.offset0,0x4
